	.headerflags	@"EF_CUDA_TEXMODE_UNIFIED EF_CUDA_64BIT_ADDRESS EF_CUDA_SM86 EF_CUDA_VIRTUAL_SM(EF_CUDA_SM86)"
	.elftype	@"ET_EXEC"


//--------------------- .nv.info                  --------------------------
	.section	.nv.info,"",@"SHT_CUDA_INFO"
	.align	4


	//----- nvinfo : EIATTR_REGCOUNT
	.align		4
        /*0000*/ 	.byte	0x04, 0x2f
        /*0002*/ 	.short	(.L_3 - .L_2)
	.align		4
.L_2:
        /*0004*/ 	.word	index@(l2norm_fwd_kernel)
        /*0008*/ 	.word	0x0000005b


	//----- nvinfo : EIATTR_MAX_STACK_SIZE
	.align		4
.L_3:
        /*000c*/ 	.byte	0x04, 0x23
        /*000e*/ 	.short	(.L_5 - .L_4)
	.align		4
.L_4:
        /*0010*/ 	.word	index@(l2norm_fwd_kernel)
        /*0014*/ 	.word	0x00000000


	//----- nvinfo : EIATTR_MIN_STACK_SIZE
	.align		4
.L_5:
        /*0018*/ 	.byte	0x04, 0x12
        /*001a*/ 	.short	(.L_7 - .L_6)
	.align		4
.L_6:
        /*001c*/ 	.word	index@(l2norm_fwd_kernel)
        /*0020*/ 	.word	0x00000000


	//----- nvinfo : EIATTR_FRAME_SIZE
	.align		4
.L_7:
        /*0024*/ 	.byte	0x04, 0x11
        /*0026*/ 	.short	(.L_9 - .L_8)
	.align		4
.L_8:
        /*0028*/ 	.word	index@(l2norm_fwd_kernel)
        /*002c*/ 	.word	0x00000000
.L_9:


//--------------------- .nv.info.l2norm_fwd_kernel --------------------------
	.section	.nv.info.l2norm_fwd_kernel,"",@"SHT_CUDA_INFO"
	.align	4


	//----- nvinfo : EIATTR_CUDA_API_VERSION
	.align		4
        /*0000*/ 	.byte	0x04, 0x37
        /*0002*/ 	.short	(.L_11 - .L_10)
.L_10:
        /*0004*/ 	.word	0x0000007b


	//----- nvinfo : EIATTR_SW2861232_WAR
	.align		4
.L_11:
        /*0008*/ 	.byte	0x01, 0x35
	.zero		2


	//----- nvinfo : EIATTR_PARAM_CBANK
	.align		4
        /*000c*/ 	.byte	0x04, 0x0a
        /*000e*/ 	.short	(.L_13 - .L_12)
	.align		4
.L_12:
        /*0010*/ 	.word	index@(.nv.constant0.l2norm_fwd_kernel)
        /*0014*/ 	.short	0x0160
        /*0016*/ 	.short	0x001c


	//----- nvinfo : EIATTR_CBANK_PARAM_SIZE
	.align		4
.L_13:
        /*0018*/ 	.byte	0x03, 0x19
        /*001a*/ 	.short	0x001c


	//----- nvinfo : EIATTR_KPARAM_INFO
	.align		4
        /*001c*/ 	.byte	0x04, 0x17
        /*001e*/ 	.short	(.L_15 - .L_14)
.L_14:
        /*0020*/ 	.word	0x00000000
        /*0024*/ 	.short	0x0003
        /*0026*/ 	.short	0x0018
        /*0028*/ 	.byte	0x00, 0xf0, 0x11, 0x00


	//----- nvinfo : EIATTR_KPARAM_INFO
	.align		4
.L_15:
        /*002c*/ 	.byte	0x04, 0x17
        /*002e*/ 	.short	(.L_17 - .L_16)
.L_16:
        /*0030*/ 	.word	0x00000000
        /*0034*/ 	.short	0x0002
        /*0036*/ 	.short	0x0010
        /*0038*/ 	.byte	0x00, 0xf0, 0x21, 0x00


	//----- nvinfo : EIATTR_KPARAM_INFO
	.align		4
.L_17:
        /*003c*/ 	.byte	0x04, 0x17
        /*003e*/ 	.short	(.L_19 - .L_18)
.L_18:
        /*0040*/ 	.word	0x00000000
        /*0044*/ 	.short	0x0001
        /*0046*/ 	.short	0x0008
        /*0048*/ 	.byte	0x00, 0xf0, 0x21, 0x00


	//----- nvinfo : EIATTR_KPARAM_INFO
	.align		4
.L_19:
        /*004c*/ 	.byte	0x04, 0x17
        /*004e*/ 	.short	(.L_21 - .L_20)
.L_20:
        /*0050*/ 	.word	0x00000000
        /*0054*/ 	.short	0x0000
        /*0056*/ 	.short	0x0000
        /*0058*/ 	.byte	0x00, 0xf0, 0x21, 0x00


	//----- nvinfo : EIATTR_MAXREG_COUNT
	.align		4
.L_21:
        /*005c*/ 	.byte	0x03, 0x1b
        /*005e*/ 	.short	0x00ff


	//----- nvinfo : EIATTR_COOP_GROUP_MASK_REGIDS
	.align		4
        /*0060*/ 	.byte	0x04, 0x29
        /*0062*/ 	.short	(.L_23 - .L_22)


	//   ....[0]....
.L_22:
        /*0064*/ 	.word	0xffffffff


	//   ....[1]....
        /*0068*/ 	.word	0xffffffff


	//   ....[2]....
        /*006c*/ 	.word	0xffffffff


	//   ....[3]....
        /*0070*/ 	.word	0xffffffff


	//   ....[4]....
        /*0074*/ 	.word	0xffffffff


	//   ....[5]....
        /*0078*/ 	.word	0xffffffff


	//   ....[6]....
        /*007c*/ 	.word	0xffffffff


	//   ....[7]....
        /*0080*/ 	.word	0xffffffff


	//   ....[8]....
        /*0084*/ 	.word	0xffffffff


	//   ....[9]....
        /*0088*/ 	.word	0xffffffff


	//   ....[10]....
        /*008c*/ 	.word	0xffffffff


	//   ....[11]....
        /*0090*/ 	.word	0xffffffff


	//   ....[12]....
        /*0094*/ 	.word	0xffffffff


	//   ....[13]....
        /*0098*/ 	.word	0xffffffff


	//   ....[14]....
        /*009c*/ 	.word	0xffffffff


	//   ....[15]....
        /*00a0*/ 	.word	0xffffffff


	//   ....[16]....
        /*00a4*/ 	.word	0xffffffff


	//   ....[17]....
        /*00a8*/ 	.word	0xffffffff


	//   ....[18]....
        /*00ac*/ 	.word	0xffffffff


	//   ....[19]....
        /*00b0*/ 	.word	0xffffffff


	//   ....[20]....
        /*00b4*/ 	.word	0xffffffff


	//   ....[21]....
        /*00b8*/ 	.word	0xffffffff


	//   ....[22]....
        /*00bc*/ 	.word	0xffffffff


	//   ....[23]....
        /*00c0*/ 	.word	0xffffffff


	//   ....[24]....
        /*00c4*/ 	.word	0xffffffff


	//   ....[25]....
        /*00c8*/ 	.word	0xffffffff


	//   ....[26]....
        /*00cc*/ 	.word	0xffffffff


	//   ....[27]....
        /*00d0*/ 	.word	0xffffffff


	//   ....[28]....
        /*00d4*/ 	.word	0xffffffff


	//   ....[29]....
        /*00d8*/ 	.word	0xffffffff


	//   ....[30]....
        /*00dc*/ 	.word	0xffffffff


	//   ....[31]....
        /*00e0*/ 	.word	0xffffffff


	//----- nvinfo : EIATTR_COOP_GROUP_INSTR_OFFSETS
	.align		4
.L_23:
        /*00e4*/ 	.byte	0x04, 0x28
        /*00e6*/ 	.short	(.L_25 - .L_24)


	//   ....[0]....
.L_24:
        /*00e8*/ 	.word	0x00000640


	//   ....[1]....
        /*00ec*/ 	.word	0x00000650


	//   ....[2]....
        /*00f0*/ 	.word	0x00000680


	//   ....[3]....
        /*00f4*/ 	.word	0x00000690


	//   ....[4]....
        /*00f8*/ 	.word	0x000006f0


	//   ....[5]....
        /*00fc*/ 	.word	0x00000700


	//   ....[6]....
        /*0100*/ 	.word	0x00000730


	//   ....[7]....
        /*0104*/ 	.word	0x00000740


	//   ....[8]....
        /*0108*/ 	.word	0x00000cf0


	//   ....[9]....
        /*010c*/ 	.word	0x00000d10


	//   ....[10]....
        /*0110*/ 	.word	0x00000d30


	//   ....[11]....
        /*0114*/ 	.word	0x00000d70


	//   ....[12]....
        /*0118*/ 	.word	0x00000fb0


	//   ....[13]....
        /*011c*/ 	.word	0x00000fd0


	//   ....[14]....
        /*0120*/ 	.word	0x00000ff0


	//   ....[15]....
        /*0124*/ 	.word	0x00001020


	//   ....[16]....
        /*0128*/ 	.word	0x00001150


	//   ....[17]....
        /*012c*/ 	.word	0x00001170


	//   ....[18]....
        /*0130*/ 	.word	0x00001190


	//   ....[19]....
        /*0134*/ 	.word	0x000011c0


	//   ....[20]....
        /*0138*/ 	.word	0x000012f0


	//   ....[21]....
        /*013c*/ 	.word	0x00001310


	//   ....[22]....
        /*0140*/ 	.word	0x00001330


	//   ....[23]....
        /*0144*/ 	.word	0x00001360


	//   ....[24]....
        /*0148*/ 	.word	0x00001490


	//   ....[25]....
        /*014c*/ 	.word	0x000014b0


	//   ....[26]....
        /*0150*/ 	.word	0x000014d0


	//   ....[27]....
        /*0154*/ 	.word	0x000014f0


	//   ....[28]....
        /*0158*/ 	.word	0x00001630


	//   ....[29]....
        /*015c*/ 	.word	0x00001650


	//   ....[30]....
        /*0160*/ 	.word	0x00001680


	//   ....[31]....
        /*0164*/ 	.word	0x00001700


	//----- nvinfo : EIATTR_EXIT_INSTR_OFFSETS
	.align		4
.L_25:
        /*0168*/ 	.byte	0x04, 0x1c
        /*016a*/ 	.short	(.L_27 - .L_26)


	//   ....[0]....
.L_26:
        /*016c*/ 	.word	0x00002100


	//   ....[1]....
        /*0170*/ 	.word	0x00002160


	//----- nvinfo : EIATTR_MAX_THREADS
	.align		4
.L_27:
        /*0174*/ 	.byte	0x04, 0x05
        /*0176*/ 	.short	(.L_29 - .L_28)
.L_28:
        /*0178*/ 	.word	0x00000020
        /*017c*/ 	.word	0x00000001
        /*0180*/ 	.word	0x00000001
.L_29:


//--------------------- .nv.rel.action            --------------------------
	.section	.nv.rel.action,"",@"SHT_CUDA_RELOCINFO"
	.align	8
	.sectionentsize	8
        /*0000*/ 	.byte	0x73, 0x00, 0x00, 0x00, 0x00, 0x00, 0x00, 0x00, 0x00, 0x00, 0x00, 0x11, 0x25, 0x00, 0x05, 0x36


//--------------------- .nv.constant0.l2norm_fwd_kernel --------------------------
	.section	.nv.constant0.l2norm_fwd_kernel,"a",@progbits
	.align	4
.nv.constant0.l2norm_fwd_kernel:
	.zero		380


//--------------------- .text.l2norm_fwd_kernel   --------------------------
	.section	.text.l2norm_fwd_kernel,"ax",@progbits
	.sectionflags	@"SHF_BARRIERS=1"
	.sectioninfo	@"SHI_REGISTERS=91"
	.align	128
        .global         l2norm_fwd_kernel
        .type           l2norm_fwd_kernel,@function
        .size           l2norm_fwd_kernel,(.L_x_1 - l2norm_fwd_kernel)
        .other          l2norm_fwd_kernel,@"STO_CUDA_ENTRY STV_DEFAULT"
l2norm_fwd_kernel:
.text.l2norm_fwd_kernel:
[----:B------:R-:W-:-:S02]  /*0000*/  MOV R1, c[0x0][0x28] ;  /* 0x00000a0000017a02 */ /* 0x000fc40000000f00 */
[----:B------:R-:W0:Y:S01]  /*0010*/  S2R R0, SR_TID.X ;  /* 0x0000000000007919 */ /* 0x000e220000002100 */
[----:B------:R-:W-:Y:S01]  /*0020*/  CS2R R8, SRZ ;  /* 0x0000000000087805 */ /* 0x000fe2000001ff00 */
[----:B------:R-:W-:Y:S01]  /*0030*/  CS2R R10, SRZ ;  /* 0x00000000000a7805 */ /* 0x000fe2000001ff00 */
[----:B------:R-:W-:Y:S01]  /*0040*/  ULDC.64 UR4, c[0x0][0x118] ;  /* 0x0000460000047ab9 */ /* 0x000fe20000000a00 */
[----:B------:R-:W1:Y:S01]  /*0050*/  S2R R33, SR_CTAID.X ;  /* 0x0000000000217919 */ /* 0x000e620000002500 */
[----:B0-----:R-:W-:Y:S02]  /*0060*/  SHF.R.U32.HI R22, RZ, 0x4, R0 ;  /* 0x00000004ff167819 */ /* 0x001fe40000011600 */
[----:B------:R-:W-:Y:S02]  /*0070*/  SHF.L.U32 R2, R0, 0x3, RZ ;  /* 0x0000000300027819 */ /* 0x000fe400000006ff */
[----:B-1----:R-:W-:Y:S02]  /*0080*/  SHF.L.U32 R33, R33, 0x4, RZ ;  /* 0x0000000421217819 */ /* 0x002fe400000006ff */
[----:B------:R-:W-:-:S02]  /*0090*/  SGXT.U32 R22, R22, 0x1 ;  /* 0x000000011616781a */ /* 0x000fc40000000000 */
[----:B------:R-:W-:Y:S02]  /*00a0*/  LOP3.LUT R2, R2, 0x78, RZ, 0xc0, !PT ;  /* 0x0000007802027812 */ /* 0x000fe400078ec0ff */
[C---:B------:R-:W-:Y:S02]  /*00b0*/  LOP3.LUT R19, R33.reuse, R22, RZ, 0xfc, !PT ;  /* 0x0000001621137212 */ /* 0x040fe400078efcff */
[----:B------:R-:W-:Y:S01]  /*00c0*/  SHF.R.S32.HI R32, RZ, 0x1f, R33 ;  /* 0x0000001fff207819 */ /* 0x000fe20000011421 */
[----:B------:R-:W-:Y:S01]  /*00d0*/  IMAD.WIDE.U32 R2, R2, 0x2, RZ ;  /* 0x0000000202027825 */ /* 0x000fe200078e00ff */
[----:B------:R-:W-:Y:S02]  /*00e0*/  LOP3.LUT R7, R33, 0x2, R22, 0xfe, !PT ;  /* 0x0000000221077812 */ /* 0x000fe400078efe16 */
[C---:B------:R-:W-:Y:S02]  /*00f0*/  ISETP.GE.U32.AND P4, PT, R19.reuse, 0x10, PT ;  /* 0x000000101300780c */ /* 0x040fe40003f86070 */
[----:B------:R-:W-:-:S02]  /*0100*/  SHF.L.U32 R13, R19, 0x8, RZ ;  /* 0x00000008130d7819 */ /* 0x000fc400000006ff */
[--C-:B------:R-:W-:Y:S02]  /*0110*/  SHF.L.U64.HI R19, R19, 0x8, R32.reuse ;  /* 0x0000000813137819 */ /* 0x100fe40000010220 */
[C---:B------:R-:W-:Y:S02]  /*0120*/  ISETP.GE.U32.AND P5, PT, R7.reuse, 0x10, PT ;  /* 0x000000100700780c */ /* 0x040fe40003fa6070 */
[----:B------:R-:W-:Y:S02]  /*0130*/  SHF.L.U32 R5, R7, 0x8, RZ ;  /* 0x0000000807057819 */ /* 0x000fe400000006ff */
[----:B------:R-:W-:Y:S02]  /*0140*/  LOP3.LUT R70, R13, R2, RZ, 0xfc, !PT ;  /* 0x000000020d467212 */ /* 0x000fe400078efcff */
[----:B------:R-:W-:Y:S02]  /*0150*/  ISETP.GE.U32.AND.EX P4, PT, R32, RZ, PT, P4 ;  /* 0x000000ff2000720c */ /* 0x000fe40003f86140 */
[----:B------:R-:W-:-:S02]  /*0160*/  SHF.L.U64.HI R7, R7, 0x8, R32 ;  /* 0x0000000807077819 */ /* 0x000fc40000010220 */
[----:B------:R-:W-:Y:S02]  /*0170*/  LOP3.LUT R56, R5, R2, RZ, 0xfc, !PT ;  /* 0x0000000205387212 */ /* 0x000fe400078efcff */
[----:B------:R-:W-:Y:S01]  /*0180*/  ISETP.GE.U32.AND.EX P5, PT, R32, RZ, PT, P5 ;  /* 0x000000ff2000720c */ /* 0x000fe20003fa6150 */
[----:B------:R-:W-:Y:S01]  /*0190*/  CS2R R4, SRZ ;  /* 0x0000000000047805 */ /* 0x000fe2000001ff00 */
[-C--:B------:R-:W-:Y:S02]  /*01a0*/  LOP3.LUT R19, R19, R3.reuse, RZ, 0xfc, !PT ;  /* 0x0000000313137212 */ /* 0x080fe400078efcff */
[----:B------:R-:W-:Y:S02]  /*01b0*/  IADD3 R14, P0, R70, c[0x0][0x160], RZ ;  /* 0x00005800460e7a10 */ /* 0x000fe40007f1e0ff */
[----:B------:R-:W-:Y:S02]  /*01c0*/  LOP3.LUT R46, R7, R3, RZ, 0xfc, !PT ;  /* 0x00000003072e7212 */ /* 0x000fe400078efcff */
[----:B------:R-:W-:Y:S01]  /*01d0*/  IADD3 R16, P1, R56, c[0x0][0x160], RZ ;  /* 0x0000580038107a10 */ /* 0x000fe20007f3e0ff */
[----:B------:R-:W-:Y:S01]  /*01e0*/  CS2R R6, SRZ ;  /* 0x0000000000067805 */ /* 0x000fe2000001ff00 */
[----:B------:R-:W-:-:S02]  /*01f0*/  IADD3.X R15, R19, c[0x0][0x164], RZ, P0, !PT ;  /* 0x00005900130f7a10 */ /* 0x000fc400007fe4ff */
[----:B------:R-:W-:-:S03]  /*0200*/  IADD3.X R17, R46, c[0x0][0x164], RZ, P1, !PT ;  /* 0x000059002e117a10 */ /* 0x000fc60000ffe4ff */
[----:B------:R0:W2:Y:S04]  /*0210*/  @!P4 LDG.E.128 R8, [R14.64] ;  /* 0x000000040e08c981 */ /* 0x0000a8000c1e1d00 */
[----:B------:R-:W3:Y:S01]  /*0220*/  @!P5 LDG.E.128 R4, [R16.64] ;  /* 0x000000041004d981 */ /* 0x000ee2000c1e1d00 */
[----:B------:R-:W-:-:S04]  /*0230*/  LOP3.LUT R13, R33, 0x4, R22, 0xfe, !PT ;  /* 0x00000004210d7812 */ /* 0x000fc800078efe16 */
[C---:B------:R-:W-:Y:S01]  /*0240*/  SHF.L.U32 R51, R13.reuse, 0x8, RZ ;  /* 0x000000080d337819 */ /* 0x040fe200000006ff */
[----:B0-----:R-:W-:Y:S01]  /*0250*/  CS2R R14, SRZ ;  /* 0x00000000000e7805 */ /* 0x001fe2000001ff00 */
[C---:B------:R-:W-:Y:S02]  /*0260*/  ISETP.GE.U32.AND P0, PT, R13.reuse, 0x10, PT ;  /* 0x000000100d00780c */ /* 0x040fe40003f06070 */
[----:B------:R-:W-:Y:S02]  /*0270*/  SHF.L.U64.HI R13, R13, 0x8, R32 ;  /* 0x000000080d0d7819 */ /* 0x000fe40000010220 */
[----:B------:R-:W-:Y:S02]  /*0280*/  LOP3.LUT R51, R51, R2, RZ, 0xfc, !PT ;  /* 0x0000000233337212 */ /* 0x000fe400078efcff */
[----:B------:R-:W-:Y:S02]  /*0290*/  ISETP.GE.U32.AND.EX P2, PT, R32, RZ, PT, P0 ;  /* 0x000000ff2000720c */ /* 0x000fe40003f46100 */
[----:B------:R-:W-:-:S02]  /*02a0*/  LOP3.LUT R50, R13, R3, RZ, 0xfc, !PT ;  /* 0x000000030d327212 */ /* 0x000fc400078efcff */
[----:B------:R-:W-:Y:S01]  /*02b0*/  IADD3 R20, P0, R51, c[0x0][0x160], RZ ;  /* 0x0000580033147a10 */ /* 0x000fe20007f1e0ff */
[----:B------:R-:W-:Y:S01]  /*02c0*/  CS2R R12, SRZ ;  /* 0x00000000000c7805 */ /* 0x000fe2000001ff00 */
[C-C-:B------:R-:W-:Y:S02]  /*02d0*/  LOP3.LUT R39, R33.reuse, 0x6, R22.reuse, 0xfe, !PT ;  /* 0x0000000621277812 */ /* 0x140fe400078efe16 */
[----:B------:R-:W-:Y:S01]  /*02e0*/  IADD3.X R21, R50, c[0x0][0x164], RZ, P0, !PT ;  /* 0x0000590032157a10 */ /* 0x000fe200007fe4ff */
[----:B------:R-:W-:Y:S01]  /*02f0*/  CS2R R24, SRZ ;  /* 0x0000000000187805 */ /* 0x000fe2000001ff00 */
[----:B------:R-:W-:Y:S01]  /*0300*/  CS2R R26, SRZ ;  /* 0x00000000001a7805 */ /* 0x000fe2000001ff00 */
[----:B------:R-:W-:Y:S02]  /*0310*/  LOP3.LUT R29, R33, 0xa, R22, 0xfe, !PT ;  /* 0x0000000a211d7812 */ /* 0x000fe400078efe16 */
[----:B------:R0:W4:Y:S01]  /*0320*/  @!P2 LDG.E.128 R12, [R20.64] ;  /* 0x00000004140ca981 */ /* 0x000122000c1e1d00 */
[----:B------:R-:W-:-:S02]  /*0330*/  SHF.L.U32 R41, R39, 0x8, RZ ;  /* 0x0000000827297819 */ /* 0x000fc400000006ff */
[C---:B------:R-:W-:Y:S02]  /*0340*/  ISETP.GE.U32.AND P0, PT, R39.reuse, 0x10, PT ;  /* 0x000000102700780c */ /* 0x040fe40003f06070 */
[--C-:B------:R-:W-:Y:S02]  /*0350*/  SHF.L.U64.HI R39, R39, 0x8, R32.reuse ;  /* 0x0000000827277819 */ /* 0x100fe40000010220 */
[----:B------:R-:W-:Y:S02]  /*0360*/  LOP3.LUT R41, R41, R2, RZ, 0xfc, !PT ;  /* 0x0000000229297212 */ /* 0x000fe400078efcff */
[----:B------:R-:W-:Y:S02]  /*0370*/  ISETP.GE.U32.AND.EX P1, PT, R32, RZ, PT, P0 ;  /* 0x000000ff2000720c */ /* 0x000fe40003f26100 */
[----:B------:R-:W-:Y:S02]  /*0380*/  LOP3.LUT R39, R39, R3, RZ, 0xfc, !PT ;  /* 0x0000000327277212 */ /* 0x000fe400078efcff */
[----:B------:R-:W-:-:S02]  /*0390*/  SHF.L.U64.HI R37, R29, 0x8, R32 ;  /* 0x000000081d257819 */ /* 0x000fc40000010220 */
[----:B------:R-:W-:Y:S02]  /*03a0*/  P2R R78, PR, RZ, 0x2 ;  /* 0x00000002ff4e7803 */ /* 0x000fe40000000000 */
[----:B------:R-:W-:Y:S02]  /*03b0*/  P2R R73, PR, RZ, 0x4 ;  /* 0x00000004ff497803 */ /* 0x000fe40000000000 */
[----:B------:R-:W-:Y:S02]  /*03c0*/  LOP3.LUT R37, R37, R3, RZ, 0xfc, !PT ;  /* 0x0000000325257212 */ /* 0x000fe400078efcff */
[C-C-:B------:R-:W-:Y:S02]  /*03d0*/  LOP3.LUT R31, R33.reuse, 0xc, R22.reuse, 0xfe, !PT ;  /* 0x0000000c211f7812 */ /* 0x140fe400078efe16 */
[----:B------:R-:W-:Y:S02]  /*03e0*/  LOP3.LUT R47, R33, 0xe, R22, 0xfe, !PT ;  /* 0x0000000e212f7812 */ /* 0x000fe400078efe16 */
[----:B------:R-:W-:-:S04]  /*03f0*/  SHF.L.U32 R35, R31, 0x8, RZ ;  /* 0x000000081f237819 */ /* 0x000fc800000006ff */
[----:B------:R-:W-:Y:S02]  /*0400*/  LOP3.LUT R35, R35, R2, RZ, 0xfc, !PT ;  /* 0x0000000223237212 */ /* 0x000fe400078efcff */
[----:B------:R-:W-:-:S04]  /*0410*/  SHF.L.U64.HI R43, R47, 0x8, R32 ;  /* 0x000000082f2b7819 */ /* 0x000fc80000010220 */
[----:B------:R-:W-:Y:S02]  /*0420*/  LOP3.LUT R43, R43, R3, RZ, 0xfc, !PT ;  /* 0x000000032b2b7212 */ /* 0x000fe400078efcff */
[----:B------:R-:W-:Y:S01]  /*0430*/  MOV R44, 0x3e800000 ;  /* 0x3e800000002c7802 */ /* 0x000fe20000000f00 */
[--C-:B--2---:R-:W-:Y:S02]  /*0440*/  HADD2.F32 R18, -RZ, R8.reuse.H1_H1 ;  /* 0x30000008ff127230 */ /* 0x104fe40000004100 */
[----:B------:R-:W-:Y:S02]  /*0450*/  HADD2.F32 R28, -RZ, R8.H0_H0 ;  /* 0x20000008ff1c7230 */ /* 0x000fe40000004100 */
[--C-:B---3--:R-:W-:Y:S01]  /*0460*/  HADD2.F32 R52, -RZ, R4.reuse.H1_H1 ;  /* 0x30000004ff347230 */ /* 0x108fe20000004100 */
[----:B------:R-:W-:Y:S01]  /*0470*/  FMUL R17, R18, R18 ;  /* 0x0000001212117220 */ /* 0x000fe20000400000 */
[----:B------:R-:W-:Y:S02]  /*0480*/  HADD2.F32 R53, -RZ, R4.H0_H0 ;  /* 0x20000004ff357230 */ /* 0x000fe40000004100 */
[----:B------:R-:W-:Y:S01]  /*0490*/  HADD2.F32 R4, -RZ, R9.H0_H0 ;  /* 0x20000009ff047230 */ /* 0x000fe20000004100 */
[----:B------:R-:W-:Y:S01]  /*04a0*/  FMUL R8, R52, R52 ;  /* 0x0000003434087220 */ /* 0x000fe20000400000 */
[----:B------:R-:W-:Y:S01]  /*04b0*/  FFMA R17, R28, R28, R17 ;  /* 0x0000001c1c117223 */ /* 0x000fe20000000011 */
[----:B------:R-:W-:-:S02]  /*04c0*/  HADD2.F32 R54, -RZ, R5.H0_H0 ;  /* 0x20000005ff367230 */ /* 0x000fc40000004100 */
[----:B------:R-:W-:Y:S01]  /*04d0*/  HADD2.F32 R30, -RZ, R9.H1_H1 ;  /* 0x30000009ff1e7230 */ /* 0x000fe20000004100 */
[----:B------:R-:W-:Y:S01]  /*04e0*/  FFMA R23, R53, R53, R8 ;  /* 0x0000003535177223 */ /* 0x000fe20000000008 */
[----:B------:R-:W-:Y:S01]  /*04f0*/  FFMA R17, R4, R4, R17 ;  /* 0x0000000404117223 */ /* 0x000fe20000000011 */
[----:B------:R-:W-:Y:S02]  /*0500*/  HADD2.F32 R60, -RZ, R5.H1_H1 ;  /* 0x30000005ff3c7230 */ /* 0x000fe40000004100 */
[----:B------:R-:W-:Y:S01]  /*0510*/  HADD2.F32 R74, -RZ, R10.H0_H0 ;  /* 0x2000000aff4a7230 */ /* 0x000fe20000004100 */
[----:B------:R-:W-:Y:S01]  /*0520*/  FFMA R23, R54, R54, R23 ;  /* 0x0000003636177223 */ /* 0x000fe20000000017 */
[----:B------:R-:W-:Y:S01]  /*0530*/  FFMA R17, R30, R30, R17 ;  /* 0x0000001e1e117223 */ /* 0x000fe20000000011 */
[----:B------:R-:W-:Y:S02]  /*0540*/  HADD2.F32 R62, -RZ, R6.H0_H0 ;  /* 0x20000006ff3e7230 */ /* 0x000fe40000004100 */
[----:B------:R-:W-:Y:S01]  /*0550*/  HADD2.F32 R76, -RZ, R10.H1_H1 ;  /* 0x3000000aff4c7230 */ /* 0x000fe20000004100 */
[----:B------:R-:W-:Y:S01]  /*0560*/  FFMA R23, R60, R60, R23 ;  /* 0x0000003c3c177223 */ /* 0x000fe20000000017 */
[----:B------:R-:W-:Y:S01]  /*0570*/  FFMA R17, R74, R74, R17 ;  /* 0x0000004a4a117223 */ /* 0x000fe20000000011 */
[----:B------:R-:W-:-:S02]  /*0580*/  HADD2.F32 R64, -RZ, R6.H1_H1 ;  /* 0x30000006ff407230 */ /* 0x000fc40000004100 */
[----:B------:R-:W-:Y:S01]  /*0590*/  HADD2.F32 R48, -RZ, R11.H0_H0 ;  /* 0x2000000bff307230 */ /* 0x000fe20000004100 */
[----:B------:R-:W-:Y:S01]  /*05a0*/  FFMA R23, R62, R62, R23 ;  /* 0x0000003e3e177223 */ /* 0x000fe20000000017 */
[----:B------:R-:W-:Y:S01]  /*05b0*/  FFMA R17, R76, R76, R17 ;  /* 0x0000004c4c117223 */ /* 0x000fe20000000011 */
[----:B------:R-:W-:Y:S02]  /*05c0*/  HADD2.F32 R66, -RZ, R7.H0_H0 ;  /* 0x20000007ff427230 */ /* 0x000fe40000004100 */
[----:B------:R-:W-:Y:S01]  /*05d0*/  HADD2.F32 R72, -RZ, R11.H1_H1 ;  /* 0x3000000bff487230 */ /* 0x000fe20000004100 */
[----:B------:R-:W-:Y:S01]  /*05e0*/  FFMA R23, R64, R64, R23 ;  /* 0x0000004040177223 */ /* 0x000fe20000000017 */
[----:B------:R-:W-:Y:S01]  /*05f0*/  FFMA R17, R48, R48, R17 ;  /* 0x0000003030117223 */ /* 0x000fe20000000011 */
[----:B------:R-:W-:Y:S02]  /*0600*/  HADD2.F32 R68, -RZ, R7.H1_H1 ;  /* 0x30000007ff447230 */ /* 0x000fe40000004100 */
[----:B------:R-:W-:Y:S01]  /*0610*/  FFMA R23, R66, R66, R23 ;  /* 0x0000004242177223 */ /* 0x000fe20000000017 */
[----:B------:R-:W-:-:S03]  /*0620*/  FFMA R17, R72, R72, R17 ;  /* 0x0000004848117223 */ /* 0x000fc60000000011 */
[----:B------:R-:W-:Y:S02]  /*0630*/  FFMA R23, R68, R68, R23 ;  /* 0x0000004444177223 */ /* 0x000fe40000000017 */
[----:B------:R-:W1:Y:S04]  /*0640*/  SHFL.BFLY PT, R6, R17, 0x8, 0x1f ;  /* 0x0d001f0011067f89 */ /* 0x000e6800000e0000 */
[----:B------:R-:W2:Y:S01]  /*0650*/  SHFL.BFLY PT, R8, R23, 0x8, 0x1f ;  /* 0x0d001f0017087f89 */ /* 0x000ea200000e0000 */
[----:B-1----:R-:W-:Y:S01]  /*0660*/  FADD R6, R17, R6 ;  /* 0x0000000611067221 */ /* 0x002fe20000000000 */
[----:B--2---:R-:W-:-:S04]  /*0670*/  FADD R7, R23, R8 ;  /* 0x0000000817077221 */ /* 0x004fc80000000000 */
[----:B------:R-:W1:Y:S04]  /*0680*/  SHFL.BFLY PT, R5, R6, 0x4, 0x1f ;  /* 0x0c801f0006057f89 */ /* 0x000e6800000e0000 */
[----:B------:R-:W2:Y:S01]  /*0690*/  SHFL.BFLY PT, R8, R7, 0x4, 0x1f ;  /* 0x0c801f0007087f89 */ /* 0x000ea200000e0000 */
[----:B-1----:R-:W-:Y:S01]  /*06a0*/  FADD R5, R6, R5 ;  /* 0x0000000506057221 */ /* 0x002fe20000000000 */
[----:B------:R-:W-:Y:S01]  /*06b0*/  IADD3 R6, P0, R41, c[0x0][0x160], RZ ;  /* 0x0000580029067a10 */ /* 0x000fe20007f1e0ff */
[----:B--2---:R-:W-:-:S03]  /*06c0*/  FADD R10, R7, R8 ;  /* 0x00000008070a7221 */ /* 0x004fc60000000000 */
[----:B------:R-:W-:-:S05]  /*06d0*/  IADD3.X R7, R39, c[0x0][0x164], RZ, P0, !PT ;  /* 0x0000590027077a10 */ /* 0x000fca00007fe4ff */
[----:B------:R1:W2:Y:S04]  /*06e0*/  @!P1 LDG.E.128 R24, [R6.64] ;  /* 0x0000000406189981 */ /* 0x0002a8000c1e1d00 */
[----:B------:R-:W3:Y:S04]  /*06f0*/  SHFL.BFLY PT, R8, R5, 0x2, 0x1f ;  /* 0x0c401f0005087f89 */ /* 0x000ee800000e0000 */
[----:B------:R-:W5:Y:S01]  /*0700*/  SHFL.BFLY PT, R9, R10, 0x2, 0x1f ;  /* 0x0c401f000a097f89 */ /* 0x000f6200000e0000 */
[----:B---3--:R-:W-:Y:S01]  /*0710*/  FADD R8, R5, R8 ;  /* 0x0000000805087221 */ /* 0x008fe20000000000 */
[----:B-----5:R-:W-:-:S04]  /*0720*/  FADD R11, R10, R9 ;  /* 0x000000090a0b7221 */ /* 0x020fc80000000000 */
[----:B------:R-:W3:Y:S04]  /*0730*/  SHFL.BFLY PT, R9, R8, 0x1, 0x1f ;  /* 0x0c201f0008097f89 */ /* 0x000ee800000e0000 */
[----:B------:R-:W5:Y:S01]  /*0740*/  SHFL.BFLY PT, R16, R11, 0x1, 0x1f ;  /* 0x0c201f000b107f89 */ /* 0x000f6200000e0000 */
[----:B---3--:R-:W-:-:S04]  /*0750*/  FADD R9, R8, R9 ;  /* 0x0000000908097221 */ /* 0x008fc80000000000 */
[----:B------:R-:W-:-:S06]  /*0760*/  FADD R9, R9, c[0x0][0x178] ;  /* 0x00005e0009097621 */ /* 0x000fcc0000000000 */
[----:B------:R-:W3:Y:S01]  /*0770*/  MUFU.SQRT R9, R9 ;  /* 0x0000000900097308 */ /* 0x000ee20000002000 */
[----:B-----5:R-:W-:Y:S01]  /*0780*/  FADD R16, R11, R16 ;  /* 0x000000100b107221 */ /* 0x020fe20000000000 */
[----:B------:R-:W-:Y:S02]  /*0790*/  SHF.L.U32 R11, R29, 0x8, RZ ;  /* 0x000000081d0b7819 */ /* 0x000fe400000006ff */
[----:B------:R-:W-:Y:S02]  /*07a0*/  LOP3.LUT R23, R33, 0x8, R22, 0xfe, !PT ;  /* 0x0000000821177812 */ /* 0x000fe400078efe16 */
[----:B------:R-:W-:Y:S01]  /*07b0*/  LOP3.LUT R34, R11, R2, RZ, 0xfc, !PT ;  /* 0x000000020b227212 */ /* 0x000fe200078efcff */
[----:B------:R-:W-:Y:S01]  /*07c0*/  FADD R61, R16, c[0x0][0x178] ;  /* 0x00005e00103d7621 */ /* 0x000fe20000000000 */
[----:B------:R-:W-:Y:S02]  /*07d0*/  SHF.L.U32 R17, R23, 0x8, RZ ;  /* 0x0000000817117819 */ /* 0x000fe400000006ff */
[----:B------:R-:W-:-:S02]  /*07e0*/  IADD3 R16, P1, R34, c[0x0][0x160], RZ ;  /* 0x0000580022107a10 */ /* 0x000fc40007f3e0ff */
[----:B------:R-:W-:Y:S02]  /*07f0*/  LOP3.LUT R42, R17, R2, RZ, 0xfc, !PT ;  /* 0x00000002112a7212 */ /* 0x000fe400078efcff */
[----:B---3--:R-:W-:Y:S02]  /*0800*/  FSETP.GT.AND P2, PT, R9, 8.50705917302346158658e+37, PT ;  /* 0x7e8000000900780b */ /* 0x008fe40003f44000 */
[----:B------:R-:W-:Y:S02]  /*0810*/  IADD3.X R17, R37, c[0x0][0x164], RZ, P1, !PT ;  /* 0x0000590025117a10 */ /* 0x000fe40000ffe4ff */
[--C-:B0-----:R-:W-:Y:S02]  /*0820*/  SHF.L.U64.HI R21, R23, 0x8, R32.reuse ;  /* 0x0000000817157819 */ /* 0x101fe40000010220 */
[----:B------:R-:W-:Y:S01]  /*0830*/  FSETP.GEU.AND P1, PT, R9, 1.175494350822287508e-38, PT ;  /* 0x008000000900780b */ /* 0x000fe20003f2e000 */
[----:B------:R-:W0:Y:S01]  /*0840*/  MUFU.SQRT R61, R61 ;  /* 0x0000003d003d7308 */ /* 0x000e220000002000 */
[----:B-1----:R-:W-:-:S02]  /*0850*/  SHF.L.U64.HI R7, R31, 0x8, R32 ;  /* 0x000000081f077819 */ /* 0x002fc40000010220 */
[-C--:B------:R-:W-:Y:S02]  /*0860*/  LOP3.LUT R40, R21, R3.reuse, RZ, 0xfc, !PT ;  /* 0x0000000315287212 */ /* 0x080fe400078efcff */
[----:B------:R-:W-:Y:S02]  /*0870*/  IADD3 R6, P0, R42, c[0x0][0x160], RZ ;  /* 0x000058002a067a10 */ /* 0x000fe40007f1e0ff */
[----:B------:R-:W-:Y:S02]  /*0880*/  SHF.L.U32 R5, R47, 0x8, RZ ;  /* 0x000000082f057819 */ /* 0x000fe400000006ff */
[----:B------:R-:W-:Y:S01]  /*0890*/  LOP3.LUT R36, R7, R3, RZ, 0xfc, !PT ;  /* 0x0000000307247212 */ /* 0x000fe200078efcff */
[----:B------:R-:W-:Y:S01]  /*08a0*/  @P2 FMUL R9, R9, 0.25 ;  /* 0x3e80000009092820 */ /* 0x000fe20000400000 */
[----:B------:R-:W-:Y:S02]  /*08b0*/  IADD3.X R7, R40, c[0x0][0x164], RZ, P0, !PT ;  /* 0x0000590028077a10 */ /* 0x000fe400007fe4ff */
[----:B------:R-:W-:-:S02]  /*08c0*/  IADD3 R58, P0, R35, c[0x0][0x160], RZ ;  /* 0x00005800233a7a10 */ /* 0x000fc40007f1e0ff */
[----:B------:R-:W-:Y:S01]  /*08d0*/  LOP3.LUT R38, R5, R2, RZ, 0xfc, !PT ;  /* 0x0000000205267212 */ /* 0x000fe200078efcff */
[----:B------:R-:W-:Y:S01]  /*08e0*/  @!P1 FMUL R9, R9, 16777216 ;  /* 0x4b80000009099820 */ /* 0x000fe20000400000 */
[----:B------:R-:W-:Y:S02]  /*08f0*/  IADD3.X R59, R36, c[0x0][0x164], RZ, P0, !PT ;  /* 0x00005900243b7a10 */ /* 0x000fe400007fe4ff */
[----:B------:R-:W-:Y:S01]  /*0900*/  IADD3 R2, P0, R38, c[0x0][0x160], RZ ;  /* 0x0000580026027a10 */ /* 0x000fe20007f1e0ff */
[----:B------:R-:W1:Y:S03]  /*0910*/  MUFU.RCP R45, R9 ;  /* 0x00000009002d7308 */ /* 0x000e660000001000 */
[----:B------:R-:W-:Y:S02]  /*0920*/  IADD3.X R3, R43, c[0x0][0x164], RZ, P0, !PT ;  /* 0x000059002b037a10 */ /* 0x000fe400007fe4ff */
[----:B0-----:R-:W-:-:S02]  /*0930*/  FSETP.GT.AND P0, PT, R61, 8.50705917302346158658e+37, PT ;  /* 0x7e8000003d00780b */ /* 0x001fc40003f04000 */
[----:B------:R-:W-:Y:S02]  /*0940*/  FSEL R8, R44, 1, P2 ;  /* 0x3f8000002c087808 */ /* 0x000fe40001000000 */
[----:B------:R-:W-:Y:S02]  /*0950*/  ISETP.GE.U32.AND P3, PT, R23, 0x10, PT ;  /* 0x000000101700780c */ /* 0x000fe40003f66070 */
[----:B------:R-:W-:Y:S01]  /*0960*/  ISETP.GE.U32.AND P2, PT, R29, 0x10, PT ;  /* 0x000000101d00780c */ /* 0x000fe20003f46070 */
[----:B------:R-:W-:Y:S01]  /*0970*/  @!P1 FMUL R8, R8, 16777216 ;  /* 0x4b80000008089820 */ /* 0x000fe20000400000 */
[----:B------:R-:W-:Y:S02]  /*0980*/  IADD3 R70, P1, R70, c[0x0][0x168], RZ ;  /* 0x00005a0046467a10 */ /* 0x000fe40007f3e0ff */
[C---:B------:R-:W-:Y:S02]  /*0990*/  ISETP.GE.U32.AND.EX P3, PT, R32.reuse, RZ, PT, P3 ;  /* 0x000000ff2000720c */ /* 0x040fe40003f66130 */
[----:B------:R-:W-:-:S02]  /*09a0*/  ISETP.GE.U32.AND.EX P2, PT, R32, RZ, PT, P2 ;  /* 0x000000ff2000720c */ /* 0x000fc40003f46120 */
[C---:B------:R-:W-:Y:S01]  /*09b0*/  FSETP.GEU.AND P6, PT, R61.reuse, 1.175494350822287508e-38, PT ;  /* 0x008000003d00780b */ /* 0x040fe20003fce000 */
[----:B------:R-:W-:Y:S01]  /*09c0*/  @P0 FMUL R61, R61, 0.25 ;  /* 0x3e8000003d3d0820 */ /* 0x000fe20000400000 */
[----:B------:R-:W-:Y:S01]  /*09d0*/  IADD3.X R71, R19, c[0x0][0x16c], RZ, P1, !PT ;  /* 0x00005b0013477a10 */ /* 0x000fe20000ffe4ff */
[----:B-1----:R-:W-:Y:S01]  /*09e0*/  FMUL R45, R45, R8 ;  /* 0x000000082d2d7220 */ /* 0x002fe20000400000 */
[----:B------:R-:W-:Y:S02]  /*09f0*/  FSEL R82, R44, 1, P0 ;  /* 0x3f8000002c527808 */ /* 0x000fe40000000000 */
[----:B------:R-:W-:Y:S02]  /*0a00*/  ISETP.GE.U32.AND P1, PT, R31, 0x10, PT ;  /* 0x000000101f00780c */ /* 0x000fe40003f26070 */
[----:B------:R-:W-:Y:S01]  /*0a10*/  ISETP.GE.U32.AND P0, PT, R47, 0x10, PT ;  /* 0x000000102f00780c */ /* 0x000fe20003f06070 */
[----:B------:R-:W-:Y:S01]  /*0a20*/  CS2R R20, SRZ ;  /* 0x0000000000147805 */ /* 0x000fe2000001ff00 */
[----:B------:R-:W-:Y:S01]  /*0a30*/  CS2R R22, SRZ ;  /* 0x0000000000167805 */ /* 0x000fe2000001ff00 */
[----:B------:R-:W-:Y:S01]  /*0a40*/  CS2R R8, SRZ ;  /* 0x0000000000087805 */ /* 0x000fe2000001ff00 */
[----:B------:R-:W-:Y:S01]  /*0a50*/  CS2R R10, SRZ ;  /* 0x00000000000a7805 */ /* 0x000fe2000001ff00 */
[-C--:B------:R-:W-:Y:S01]  /*0a60*/  FMUL R29, R4, R45.reuse ;  /* 0x0000002d041d7220 */ /* 0x080fe20000400000 */
[-C--:B------:R-:W-:Y:S01]  /*0a70*/  FMUL R30, R30, R45.reuse ;  /* 0x0000002d1e1e7220 */ /* 0x080fe20000400000 */
[----:B------:R-:W-:Y:S01]  /*0a80*/  ISETP.GE.U32.AND.EX P1, PT, R32, RZ, PT, P1 ;  /* 0x000000ff2000720c */ /* 0x000fe20003f26110 */
[-C--:B------:R-:W-:Y:S01]  /*0a90*/  FMUL R28, R28, R45.reuse ;  /* 0x0000002d1c1c7220 */ /* 0x080fe20000400000 */
[----:B------:R-:W-:Y:S01]  /*0aa0*/  ISETP.GE.U32.AND.EX P0, PT, R32, RZ, PT, P0 ;  /* 0x000000ff2000720c */ /* 0x000fe20003f06100 */
[-C--:B------:R-:W-:Y:S01]  /*0ab0*/  FMUL R5, R18, R45.reuse ;  /* 0x0000002d12057220 */ /* 0x080fe20000400000 */
[-C--:B------:R-:W-:Y:S01]  /*0ac0*/  FMUL R74, R74, R45.reuse ;  /* 0x0000002d4a4a7220 */ /* 0x080fe20000400000 */
[-C--:B------:R-:W-:Y:S01]  /*0ad0*/  FMUL R19, R76, R45.reuse ;  /* 0x0000002d4c137220 */ /* 0x080fe20000400000 */
[-C--:B------:R-:W-:Y:S01]  /*0ae0*/  FMUL R31, R48, R45.reuse ;  /* 0x0000002d301f7220 */ /* 0x080fe20000400000 */
[----:B------:R-:W-:Y:S01]  /*0af0*/  FMUL R72, R72, R45 ;  /* 0x0000002d48487220 */ /* 0x000fe20000400000 */
[----:B------:R-:W-:Y:S01]  /*0b00*/  F2FP.PACK_AB R29, R30, R29 ;  /* 0x0000001d1e1d723e */ /* 0x000fe200000000ff */
[----:B------:R0:W3:Y:S01]  /*0b10*/  @!P3 LDG.E.128 R20, [R6.64] ;  /* 0x000000040614b981 */ /* 0x0000e2000c1e1d00 */
[----:B------:R-:W-:-:S02]  /*0b20*/  F2FP.PACK_AB R28, R5, R28 ;  /* 0x0000001c051c723e */ /* 0x000fc400000000ff */
[----:B------:R-:W-:Y:S01]  /*0b30*/  F2FP.PACK_AB R30, R19, R74 ;  /* 0x0000004a131e723e */ /* 0x000fe200000000ff */
[----:B------:R1:W5:Y:S01]  /*0b40*/  @!P2 LDG.E.128 R8, [R16.64] ;  /* 0x000000041008a981 */ /* 0x000362000c1e1d00 */
[----:B------:R-:W-:Y:S01]  /*0b50*/  CS2R R4, SRZ ;  /* 0x0000000000047805 */ /* 0x000fe2000001ff00 */
[----:B------:R-:W-:Y:S01]  /*0b60*/  CS2R R18, SRZ ;  /* 0x0000000000127805 */ /* 0x000fe2000001ff00 */
[----:B------:R-:W-:Y:S01]  /*0b70*/  F2FP.PACK_AB R31, R72, R31 ;  /* 0x0000001f481f723e */ /* 0x000fe200000000ff */
[----:B0-----:R-:W-:Y:S01]  /*0b80*/  CS2R R6, SRZ ;  /* 0x0000000000067805 */ /* 0x001fe2000001ff00 */
[----:B-1----:R-:W-:-:S05]  /*0b90*/  CS2R R16, SRZ ;  /* 0x0000000000107805 */ /* 0x002fca000001ff00 */
[----:B------:R0:W5:Y:S04]  /*0ba0*/  @!P1 LDG.E.128 R4, [R58.64] ;  /* 0x000000043a049981 */ /* 0x000168000c1e1d00 */
[----:B------:R1:W5:Y:S04]  /*0bb0*/  @!P0 LDG.E.128 R16, [R2.64] ;  /* 0x0000000402108981 */ /* 0x000368000c1e1d00 */
[----:B------:R0:W-:Y:S01]  /*0bc0*/  @!P4 STG.E.128 [R70.64], R28 ;  /* 0x0000001c4600c986 */ /* 0x0001e2000c101d04 */
[----:B------:R-:W-:-:S04]  /*0bd0*/  IADD3 R56, P4, R56, c[0x0][0x168], RZ ;  /* 0x00005a0038387a10 */ /* 0x000fc80007f9e0ff */
[----:B------:R-:W-:Y:S01]  /*0be0*/  IADD3.X R57, R46, c[0x0][0x16c], RZ, P4, !PT ;  /* 0x00005b002e397a10 */ /* 0x000fe200027fe4ff */
[--C-:B----4-:R-:W-:Y:S02]  /*0bf0*/  HADD2.F32 R46, -RZ, R12.reuse.H1_H1 ;  /* 0x3000000cff2e7230 */ /* 0x110fe40000004100 */
[----:B------:R-:W-:-:S03]  /*0c00*/  HADD2.F32 R47, -RZ, R12.H0_H0 ;  /* 0x2000000cff2f7230 */ /* 0x000fc60000004100 */
[----:B------:R-:W-:Y:S01]  /*0c10*/  FMUL R12, R46, R46 ;  /* 0x0000002e2e0c7220 */ /* 0x000fe20000400000 */
[----:B------:R-:W-:-:S03]  /*0c20*/  HADD2.F32 R48, -RZ, R13.H0_H0 ;  /* 0x2000000dff307230 */ /* 0x000fc60000004100 */
[----:B------:R-:W-:Y:S01]  /*0c30*/  FFMA R55, R47, R47, R12 ;  /* 0x0000002f2f377223 */ /* 0x000fe2000000000c */
[----:B------:R-:W-:-:S03]  /*0c40*/  HADD2.F32 R49, -RZ, R13.H1_H1 ;  /* 0x3000000dff317230 */ /* 0x000fc60000004100 */
[----:B-1----:R-:W-:Y:S01]  /*0c50*/  FFMA R2, R48, R48, R55 ;  /* 0x0000003030027223 */ /* 0x002fe20000000037 */
[----:B0-----:R-:W-:-:S03]  /*0c60*/  HADD2.F32 R28, -RZ, R14.H0_H0 ;  /* 0x2000000eff1c7230 */ /* 0x001fc60000004100 */
[----:B------:R-:W-:Y:S01]  /*0c70*/  FFMA R3, R49, R49, R2 ;  /* 0x0000003131037223 */ /* 0x000fe20000000002 */
[----:B------:R-:W-:-:S03]  /*0c80*/  HADD2.F32 R30, -RZ, R14.H1_H1 ;  /* 0x3000000eff1e7230 */ /* 0x000fc60000004100 */
[----:B------:R-:W-:Y:S01]  /*0c90*/  FFMA R3, R28, R28, R3 ;  /* 0x0000001c1c037223 */ /* 0x000fe20000000003 */
[----:B------:R-:W-:-:S03]  /*0ca0*/  HADD2.F32 R29, -RZ, R15.H0_H0 ;  /* 0x2000000fff1d7230 */ /* 0x000fc60000004100 */
[----:B------:R-:W-:Y:S01]  /*0cb0*/  FFMA R2, R30, R30, R3 ;  /* 0x0000001e1e027223 */ /* 0x000fe20000000003 */
[----:B------:R-:W-:-:S03]  /*0cc0*/  HADD2.F32 R31, -RZ, R15.H1_H1 ;  /* 0x3000000fff1f7230 */ /* 0x000fc60000004100 */
[----:B------:R-:W-:-:S04]  /*0cd0*/  FFMA R2, R29, R29, R2 ;  /* 0x0000001d1d027223 */ /* 0x000fc80000000002 */
[----:B------:R-:W-:-:S05]  /*0ce0*/  FFMA R2, R31, R31, R2 ;  /* 0x0000001f1f027223 */ /* 0x000fca0000000002 */
[----:B------:R-:W0:Y:S02]  /*0cf0*/  SHFL.BFLY PT, R3, R2, 0x8, 0x1f ;  /* 0x0d001f0002037f89 */ /* 0x000e2400000e0000 */
[----:B0-----:R-:W-:-:S05]  /*0d00*/  FADD R3, R2, R3 ;  /* 0x0000000302037221 */ /* 0x001fca0000000000 */
[----:B------:R-:W0:Y:S02]  /*0d10*/  SHFL.BFLY PT, R12, R3, 0x4, 0x1f ;  /* 0x0c801f00030c7f89 */ /* 0x000e2400000e0000 */
[----:B0-----:R-:W-:-:S05]  /*0d20*/  FADD R12, R3, R12 ;  /* 0x0000000c030c7221 */ /* 0x001fca0000000000 */
[----:B------:R-:W0:Y:S01]  /*0d30*/  SHFL.BFLY PT, R13, R12, 0x2, 0x1f ;  /* 0x0c401f000c0d7f89 */ /* 0x000e2200000e0000 */
[----:B------:R-:W-:-:S04]  /*0d40*/  @!P6 FMUL R61, R61, 16777216 ;  /* 0x4b8000003d3de820 */ /* 0x000fc80000400000 */
[----:B------:R-:W1:Y:S01]  /*0d50*/  MUFU.RCP R55, R61 ;  /* 0x0000003d00377308 */ /* 0x000e620000001000 */
[----:B0-----:R-:W-:-:S05]  /*0d60*/  FADD R13, R12, R13 ;  /* 0x0000000d0c0d7221 */ /* 0x001fca0000000000 */
[----:B------:R-:W0:Y:S01]  /*0d70*/  SHFL.BFLY PT, R14, R13, 0x1, 0x1f ;  /* 0x0c201f000d0e7f89 */ /* 0x000e2200000e0000 */
[----:B------:R-:W-:-:S04]  /*0d80*/  @!P6 FMUL R82, R82, 16777216 ;  /* 0x4b8000005252e820 */ /* 0x000fc80000400000 */
[----:B-1----:R-:W-:Y:S01]  /*0d90*/  FMUL R55, R55, R82 ;  /* 0x0000005237377220 */ /* 0x002fe20000400000 */
[----:B------:R-:W-:Y:S01]  /*0da0*/  IADD3 R2, P4, R51, c[0x0][0x168], RZ ;  /* 0x00005a0033027a10 */ /* 0x000fe20007f9e0ff */
[--C-:B--2---:R-:W-:Y:S02]  /*0db0*/  HADD2.F32 R51, -RZ, R24.reuse.H1_H1 ;  /* 0x30000018ff337230 */ /* 0x104fe40000004100 */
[-C--:B------:R-:W-:Y:S01]  /*0dc0*/  FMUL R53, R53, R55.reuse ;  /* 0x0000003735357220 */ /* 0x080fe20000400000 */
[-C--:B------:R-:W-:Y:S01]  /*0dd0*/  FMUL R52, R52, R55.reuse ;  /* 0x0000003734347220 */ /* 0x080fe20000400000 */
[-C--:B------:R-:W-:Y:S01]  /*0de0*/  FMUL R62, R62, R55.reuse ;  /* 0x000000373e3e7220 */ /* 0x080fe20000400000 */
[-C--:B------:R-:W-:Y:S01]  /*0df0*/  FMUL R15, R64, R55.reuse ;  /* 0x00000037400f7220 */ /* 0x080fe20000400000 */
[-C--:B------:R-:W-:Y:S01]  /*0e00*/  FMUL R54, R54, R55.reuse ;  /* 0x0000003736367220 */ /* 0x080fe20000400000 */
[-C--:B------:R-:W-:Y:S01]  /*0e10*/  FMUL R3, R60, R55.reuse ;  /* 0x000000373c037220 */ /* 0x080fe20000400000 */
[-C--:B------:R-:W-:Y:S01]  /*0e20*/  FMUL R66, R66, R55.reuse ;  /* 0x0000003742427220 */ /* 0x080fe20000400000 */
[----:B------:R-:W-:Y:S01]  /*0e30*/  FMUL R59, R68, R55 ;  /* 0x00000037443b7220 */ /* 0x000fe20000400000 */
[----:B------:R-:W-:Y:S01]  /*0e40*/  F2FP.PACK_AB R12, R52, R53 ;  /* 0x00000035340c723e */ /* 0x000fe200000000ff */
[----:B0-----:R-:W-:Y:S01]  /*0e50*/  FADD R14, R13, R14 ;  /* 0x0000000e0d0e7221 */ /* 0x001fe20000000000 */
[----:B------:R-:W-:-:S03]  /*0e60*/  HADD2.F32 R52, -RZ, R24.H0_H0 ;  /* 0x20000018ff347230 */ /* 0x000fc60000004100 */
[----:B------:R-:W-:Y:S01]  /*0e70*/  FADD R14, R14, c[0x0][0x178] ;  /* 0x00005e000e0e7621 */ /* 0x000fe20000000000 */
[----:B------:R-:W-:Y:S01]  /*0e80*/  FMUL R53, R51, R51 ;  /* 0x0000003333357220 */ /* 0x000fe20000400000 */
[----:B------:R-:W-:Y:S02]  /*0e90*/  F2FP.PACK_AB R13, R3, R54 ;  /* 0x00000036030d723e */ /* 0x000fe400000000ff */
[----:B------:R0:W1:Y:S01]  /*0ea0*/  MUFU.SQRT R58, R14 ;  /* 0x0000000e003a7308 */ /* 0x0000620000002000 */
[--C-:B------:R-:W-:Y:S01]  /*0eb0*/  HADD2.F32 R24, -RZ, R25.reuse.H0_H0 ;  /* 0x20000019ff187230 */ /* 0x100fe20000004100 */
[----:B------:R-:W-:Y:S01]  /*0ec0*/  FFMA R53, R52, R52, R53 ;  /* 0x0000003434357223 */ /* 0x000fe20000000035 */
[----:B------:R-:W-:Y:S01]  /*0ed0*/  HADD2.F32 R25, -RZ, R25.H1_H1 ;  /* 0x30000019ff197230 */ /* 0x000fe20000004100 */
[----:B0-----:R-:W-:Y:S02]  /*0ee0*/  F2FP.PACK_AB R14, R15, R62 ;  /* 0x0000003e0f0e723e */ /* 0x001fe400000000ff */
[----:B------:R-:W-:-:S05]  /*0ef0*/  F2FP.PACK_AB R15, R59, R66 ;  /* 0x000000423b0f723e */ /* 0x000fca00000000ff */
[----:B------:R0:W-:Y:S02]  /*0f00*/  @!P5 STG.E.128 [R56.64], R12 ;  /* 0x0000000c3800d986 */ /* 0x0001e4000c101d04 */
[----:B0-----:R-:W-:Y:S01]  /*0f10*/  FFMA R14, R24, R24, R53 ;  /* 0x00000018180e7223 */ /* 0x001fe20000000035 */
[----:B------:R-:W-:-:S03]  /*0f20*/  HADD2.F32 R12, -RZ, R26.H0_H0 ;  /* 0x2000001aff0c7230 */ /* 0x000fc60000004100 */
        /* <DEDUP_REMOVED lines=13> */
[----:B---3--:R-:W-:Y:S01]  /*1000*/  HADD2.F32 R14, -RZ, R20.H1_H1 ;  /* 0x30000014ff0e7230 */ /* 0x008fe20000004100 */
[----:B0-----:R-:W-:-:S05]  /*1010*/  FADD R56, R54, R53 ;  /* 0x0000003536387221 */ /* 0x001fca0000000000 */
[----:B------:R-:W0:Y:S01]  /*1020*/  SHFL.BFLY PT, R53, R56, 0x1, 0x1f ;  /* 0x0c201f0038357f89 */ /* 0x000e2200000e0000 */
[----:B------:R-:W-:Y:S01]  /*1030*/  HADD2.F32 R54, -RZ, R20.H0_H0 ;  /* 0x20000014ff367230 */ /* 0x000fe20000004100 */
[----:B------:R-:W-:Y:S01]  /*1040*/  FMUL R57, R14, R14 ;  /* 0x0000000e0e397220 */ /* 0x000fe20000400000 */
[----:B------:R-:W-:-:S03]  /*1050*/  HADD2.F32 R20, -RZ, R21.H0_H0 ;  /* 0x20000015ff147230 */ /* 0x000fc60000004100 */
[----:B------:R-:W-:Y:S01]  /*1060*/  FFMA R57, R54, R54, R57 ;  /* 0x0000003636397223 */ /* 0x000fe20000000039 */
[----:B------:R-:W-:-:S03]  /*1070*/  HADD2.F32 R21, -RZ, R21.H1_H1 ;  /* 0x30000015ff157230 */ /* 0x000fc60000004100 */
[----:B------:R-:W-:-:S04]  /*1080*/  FFMA R60, R20, R20, R57 ;  /* 0x00000014143c7223 */ /* 0x000fc80000000039 */
[----:B------:R-:W-:Y:S01]  /*1090*/  FFMA R57, R21, R21, R60 ;  /* 0x0000001515397223 */ /* 0x000fe2000000003c */
[----:B0-----:R-:W-:Y:S01]  /*10a0*/  FADD R53, R56, R53 ;  /* 0x0000003538357221 */ /* 0x001fe20000000000 */
[----:B------:R-:W-:-:S03]  /*10b0*/  HADD2.F32 R56, -RZ, R22.H0_H0 ;  /* 0x20000016ff387230 */ /* 0x000fc60000004100 */
[----:B------:R-:W-:Y:S01]  /*10c0*/  FADD R59, R53, c[0x0][0x178] ;  /* 0x00005e00353b7621 */ /* 0x000fe20000000000 */
[----:B------:R-:W-:-:S03]  /*10d0*/  HADD2.F32 R22, -RZ, R22.H1_H1 ;  /* 0x30000016ff167230 */ /* 0x000fc60000004100 */
[----:B------:R0:W2:Y:S02]  /*10e0*/  MUFU.SQRT R53, R59 ;  /* 0x0000003b00357308 */ /* 0x0000a40000002000 */
[----:B0-----:R-:W-:Y:S01]  /*10f0*/  FFMA R59, R56, R56, R57 ;  /* 0x00000038383b7223 */ /* 0x001fe20000000039 */
        /* <DEDUP_REMOVED lines=10> */
[----:B-----5:R-:W-:Y:S01]  /*11a0*/  HADD2.F32 R59, -RZ, R8.H1_H1 ;  /* 0x30000008ff3b7230 */ /* 0x020fe20000004100 */
[----:B0-----:R-:W-:-:S05]  /*11b0*/  FADD R64, R62, R61 ;  /* 0x0000003d3e407221 */ /* 0x001fca0000000000 */
[----:B------:R-:W0:Y:S01]  /*11c0*/  SHFL.BFLY PT, R61, R64, 0x1, 0x1f ;  /* 0x0c201f00403d7f89 */ /* 0x000e2200000e0000 */
[----:B------:R-:W-:Y:S01]  /*11d0*/  HADD2.F32 R62, -RZ, R8.H0_H0 ;  /* 0x20000008ff3e7230 */ /* 0x000fe20000004100 */
[----:B------:R-:W-:Y:S01]  /*11e0*/  FMUL R63, R59, R59 ;  /* 0x0000003b3b3f7220 */ /* 0x000fe20000400000 */
[----:B------:R-:W-:-:S03]  /*11f0*/  HADD2.F32 R8, -RZ, R9.H0_H0 ;  /* 0x20000009ff087230 */ /* 0x000fc60000004100 */
[----:B------:R-:W-:Y:S01]  /*1200*/  FFMA R63, R62, R62, R63 ;  /* 0x0000003e3e3f7223 */ /* 0x000fe2000000003f */
[----:B------:R-:W-:Y:S01]  /*1210*/  HADD2.F32 R9, -RZ, R9.H1_H1 ;  /* 0x30000009ff097230 */ /* 0x000fe20000004100 */
[----:B0-----:R-:W-:Y:S02]  /*1220*/  FADD R61, R64, R61 ;  /* 0x0000003d403d7221 */ /* 0x001fe40000000000 */
[----:B------:R-:W-:Y:S01]  /*1230*/  FFMA R64, R8, R8, R63 ;  /* 0x0000000808407223 */ /* 0x000fe2000000003f */
[--C-:B------:R-:W-:Y:S01]  /*1240*/  HADD2.F32 R63, -RZ, R10.reuse.H0_H0 ;  /* 0x2000000aff3f7230 */ /* 0x100fe20000004100 */
[----:B------:R-:W-:Y:S02]  /*1250*/  FADD R65, R61, c[0x0][0x178] ;  /* 0x00005e003d417621 */ /* 0x000fe40000000000 */
[----:B------:R-:W-:Y:S01]  /*1260*/  FFMA R64, R9, R9, R64 ;  /* 0x0000000909407223 */ /* 0x000fe20000000040 */
[----:B------:R-:W-:Y:S01]  /*1270*/  HADD2.F32 R10, -RZ, R10.H1_H1 ;  /* 0x3000000aff0a7230 */ /* 0x000fe20000004100 */
[----:B------:R0:W3:Y:S02]  /*1280*/  MUFU.SQRT R61, R65 ;  /* 0x00000041003d7308 */ /* 0x0000e40000002000 */
        /* <DEDUP_REMOVED lines=11> */
[----:B------:R-:W-:Y:S01]  /*1340*/  HADD2.F32 R65, -RZ, R4.H1_H1 ;  /* 0x30000004ff417230 */ /* 0x000fe20000004100 */
[----:B0-----:R-:W-:-:S05]  /*1350*/  FADD R69, R68, R67 ;  /* 0x0000004344457221 */ /* 0x001fca0000000000 */
[----:B------:R-:W0:Y:S01]  /*1360*/  SHFL.BFLY PT, R70, R69, 0x1, 0x1f ;  /* 0x0c201f0045467f89 */ /* 0x000e2200000e0000 */
[----:B------:R-:W-:Y:S01]  /*1370*/  HADD2.F32 R67, -RZ, R4.H0_H0 ;  /* 0x20000004ff437230 */ /* 0x000fe20000004100 */
[----:B------:R-:W-:Y:S01]  /*1380*/  FMUL R4, R65, R65 ;  /* 0x0000004141047220 */ /* 0x000fe20000400000 */
[--C-:B------:R-:W-:Y:S02]  /*1390*/  HADD2.F32 R66, -RZ, R5.reuse.H0_H0 ;  /* 0x20000005ff427230 */ /* 0x100fe40000004100 */
[----:B------:R-:W-:Y:S02]  /*13a0*/  HADD2.F32 R68, -RZ, R5.H1_H1 ;  /* 0x30000005ff447230 */ /* 0x000fe40000004100 */
[----:B------:R-:W-:Y:S01]  /*13b0*/  HADD2.F32 R74, -RZ, R7.H0_H0 ;  /* 0x20000007ff4a7230 */ /* 0x000fe20000004100 */
[----:B0-----:R-:W-:Y:S01]  /*13c0*/  FADD R70, R69, R70 ;  /* 0x0000004645467221 */ /* 0x001fe20000000000 */
[----:B------:R-:W-:-:S04]  /*13d0*/  FFMA R69, R67, R67, R4 ;  /* 0x0000004343457223 */ /* 0x000fc80000000004 */
[----:B------:R-:W-:Y:S01]  /*13e0*/  FFMA R5, R66, R66, R69 ;  /* 0x0000004242057223 */ /* 0x000fe20000000045 */
[----:B------:R-:W-:Y:S01]  /*13f0*/  FADD R72, R70, c[0x0][0x178] ;  /* 0x00005e0046487621 */ /* 0x000fe20000000000 */
[--C-:B------:R-:W-:Y:S02]  /*1400*/  HADD2.F32 R69, -RZ, R6.reuse.H0_H0 ;  /* 0x20000006ff457230 */ /* 0x100fe40000004100 */
[----:B------:R-:W-:Y:S01]  /*1410*/  FFMA R4, R68, R68, R5 ;  /* 0x0000004444047223 */ /* 0x000fe20000000005 */
[----:B------:R0:W4:Y:S03]  /*1420*/  MUFU.SQRT R70, R72 ;  /* 0x0000004800467308 */ /* 0x0001260000002000 */
[----:B------:R-:W-:Y:S01]  /*1430*/  FFMA R5, R69, R69, R4 ;  /* 0x0000004545057223 */ /* 0x000fe20000000004 */
[----:B0-----:R-:W-:Y:S02]  /*1440*/  HADD2.F32 R72, -RZ, R6.H1_H1 ;  /* 0x30000006ff487230 */ /* 0x001fe40000004100 */
[----:B------:R-:W-:-:S03]  /*1450*/  HADD2.F32 R76, -RZ, R7.H1_H1 ;  /* 0x30000007ff4c7230 */ /* 0x000fc60000004100 */
[----:B------:R-:W-:-:S04]  /*1460*/  FFMA R5, R72, R72, R5 ;  /* 0x0000004848057223 */ /* 0x000fc80000000005 */
[----:B------:R-:W-:-:S04]  /*1470*/  FFMA R5, R74, R74, R5 ;  /* 0x0000004a4a057223 */ /* 0x000fc80000000005 */
[----:B------:R-:W-:-:S05]  /*1480*/  FFMA R5, R76, R76, R5 ;  /* 0x0000004c4c057223 */ /* 0x000fca0000000005 */
[----:B------:R-:W0:Y:S02]  /*1490*/  SHFL.BFLY PT, R4, R5, 0x8, 0x1f ;  /* 0x0d001f0005047f89 */ /* 0x000e2400000e0000 */
[----:B0-----:R-:W-:-:S05]  /*14a0*/  FADD R4, R5, R4 ;  /* 0x0000000405047221 */ /* 0x001fca0000000000 */
[----:B------:R-:W0:Y:S02]  /*14b0*/  SHFL.BFLY PT, R7, R4, 0x4, 0x1f ;  /* 0x0c801f0004077f89 */ /* 0x000e2400000e0000 */
[----:B0-----:R-:W-:-:S05]  /*14c0*/  FADD R7, R4, R7 ;  /* 0x0000000704077221 */ /* 0x001fca0000000000 */
[----:B------:R-:W0:Y:S02]  /*14d0*/  SHFL.BFLY PT, R6, R7, 0x2, 0x1f ;  /* 0x0c401f0007067f89 */ /* 0x000e2400000e0000 */
[----:B0-----:R-:W-:-:S05]  /*14e0*/  FADD R82, R7, R6 ;  /* 0x0000000607527221 */ /* 0x001fca0000000000 */
[----:B------:R-:W0:Y:S01]  /*14f0*/  SHFL.BFLY PT, R75, R82, 0x1, 0x1f ;  /* 0x0c201f00524b7f89 */ /* 0x000e2200000e0000 */
[----:B------:R-:W-:Y:S01]  /*1500*/  HADD2.F32 R77, -RZ, R16.H0_H0 ;  /* 0x20000010ff4d7230 */ /* 0x000fe20000004100 */
[----:B0-----:R-:W-:-:S04]  /*1510*/  FADD R75, R82, R75 ;  /* 0x0000004b524b7221 */ /* 0x001fc80000000000 */
[----:B------:R-:W-:Y:S01]  /*1520*/  FADD R84, R75, c[0x0][0x178] ;  /* 0x00005e004b547621 */ /* 0x000fe20000000000 */
[----:B------:R-:W-:Y:S02]  /*1530*/  HADD2.F32 R75, -RZ, R16.H1_H1 ;  /* 0x30000010ff4b7230 */ /* 0x000fe40000004100 */
[----:B------:R-:W-:-:S03]  /*1540*/  HADD2.F32 R16, -RZ, R17.H0_H0 ;  /* 0x20000011ff107230 */ /* 0x000fc60000004100 */
[----:B------:R-:W-:Y:S01]  /*1550*/  FMUL R6, R75, R75 ;  /* 0x0000004b4b067220 */ /* 0x000fe20000400000 */
[----:B------:R-:W-:-:S03]  /*1560*/  HADD2.F32 R17, -RZ, R17.H1_H1 ;  /* 0x30000011ff117230 */ /* 0x000fc60000004100 */
[----:B------:R-:W-:Y:S01]  /*1570*/  FFMA R5, R77, R77, R6 ;  /* 0x0000004d4d057223 */ /* 0x000fe20000000006 */
[----:B------:R-:W-:-:S03]  /*1580*/  HADD2.F32 R82, -RZ, R18.H0_H0 ;  /* 0x20000012ff527230 */ /* 0x000fc60000004100 */
[----:B------:R-:W-:Y:S01]  /*1590*/  FFMA R6, R16, R16, R5 ;  /* 0x0000001010067223 */ /* 0x000fe20000000005 */
[----:B------:R-:W-:-:S03]  /*15a0*/  HADD2.F32 R18, -RZ, R18.H1_H1 ;  /* 0x30000012ff127230 */ /* 0x000fc60000004100 */
[----:B------:R-:W-:Y:S01]  /*15b0*/  FFMA R5, R17, R17, R6 ;  /* 0x0000001111057223 */ /* 0x000fe20000000006 */
[----:B------:R0:W5:Y:S03]  /*15c0*/  MUFU.SQRT R85, R84 ;  /* 0x0000005400557308 */ /* 0x0001660000002000 */
[----:B------:R-:W-:-:S04]  /*15d0*/  FFMA R5, R82, R82, R5 ;  /* 0x0000005252057223 */ /* 0x000fc80000000005 */
[----:B------:R-:W-:Y:S01]  /*15e0*/  FFMA R5, R18, R18, R5 ;  /* 0x0000001212057223 */ /* 0x000fe20000000005 */
[--C-:B0-----:R-:W-:Y:S02]  /*15f0*/  HADD2.F32 R84, -RZ, R19.reuse.H0_H0 ;  /* 0x20000013ff547230 */ /* 0x101fe40000004100 */
[----:B------:R-:W-:-:S03]  /*1600*/  HADD2.F32 R19, -RZ, R19.H1_H1 ;  /* 0x30000013ff137230 */ /* 0x000fc60000004100 */
[----:B------:R-:W-:-:S04]  /*1610*/  FFMA R6, R84, R84, R5 ;  /* 0x0000005454067223 */ /* 0x000fc80000000005 */
[----:B------:R-:W-:-:S05]  /*1620*/  FFMA R6, R19, R19, R6 ;  /* 0x0000001313067223 */ /* 0x000fca0000000006 */
[----:B------:R-:W0:Y:S02]  /*1630*/  SHFL.BFLY PT, R5, R6, 0x8, 0x1f ;  /* 0x0d001f0006057f89 */ /* 0x000e2400000e0000 */
[----:B0-----:R-:W-:-:S05]  /*1640*/  FADD R5, R6, R5 ;  /* 0x0000000506057221 */ /* 0x001fca0000000000 */
[----:B------:R-:W0:Y:S01]  /*1650*/  SHFL.BFLY PT, R86, R5, 0x4, 0x1f ;  /* 0x0c801f0005567f89 */ /* 0x000e2200000e0000 */
[----:B------:R-:W-:Y:S01]  /*1660*/  IADD3.X R3, R50, c[0x0][0x16c], RZ, P4, !PT ;  /* 0x00005b0032037a10 */ /* 0x000fe200027fe4ff */
[----:B0-----:R-:W-:-:S05]  /*1670*/  FADD R86, R5, R86 ;  /* 0x0000005605567221 */ /* 0x001fca0000000000 */
[----:B------:R-:W0:Y:S01]  /*1680*/  SHFL.BFLY PT, R7, R86, 0x2, 0x1f ;  /* 0x0c401f0056077f89 */ /* 0x000e2200000e0000 */
[C---:B-1----:R-:W-:Y:S02]  /*1690*/  FSETP.GT.AND P4, PT, R58.reuse, 8.50705917302346158658e+37, PT ;  /* 0x7e8000003a00780b */ /* 0x042fe40003f84000 */
[----:B------:R-:W-:Y:S02]  /*16a0*/  P2R R81, PR, RZ, 0x2 ;  /* 0x00000002ff517803 */ /* 0x000fe40000000000 */
[----:B------:R-:W-:Y:S02]  /*16b0*/  FSETP.GEU.AND P1, PT, R58, 1.175494350822287508e-38, PT ;  /* 0x008000003a00780b */ /* 0x000fe40003f2e000 */
[----:B------:R-:W-:-:S07]  /*16c0*/  FSEL R50, R44, 1, P4 ;  /* 0x3f8000002c327808 */ /* 0x000fce0002000000 */
[----:B------:R-:W-:Y:S01]  /*16d0*/  @P4 FMUL R58, R58, 0.25 ;  /* 0x3e8000003a3a4820 */ /* 0x000fe20000400000 */
[----:B--2---:R-:W-:Y:S01]  /*16e0*/  FSETP.GT.AND P4, PT, R53, 8.50705917302346158658e+37, PT ;  /* 0x7e8000003500780b */ /* 0x004fe20003f84000 */
[----:B0-----:R-:W-:-:S05]  /*16f0*/  FADD R7, R86, R7 ;  /* 0x0000000756077221 */ /* 0x001fca0000000000 */
[----:B------:R-:W0:Y:S01]  /*1700*/  SHFL.BFLY PT, R88, R7, 0x1, 0x1f ;  /* 0x0c201f0007587f89 */ /* 0x000e2200000e0000 */
[----:B------:R-:W-:Y:S02]  /*1710*/  P2R R79, PR, RZ, 0x4 ;  /* 0x00000004ff4f7803 */ /* 0x000fe40000000000 */
[----:B------:R-:W-:-:S04]  /*1720*/  FSETP.GEU.AND P2, PT, R53, 1.175494350822287508e-38, PT ;  /* 0x008000003500780b */ /* 0x000fc80003f4e000 */
[----:B------:R-:W-:Y:S01]  /*1730*/  @P4 FMUL R53, R53, 0.25 ;  /* 0x3e80000035354820 */ /* 0x000fe20000400000 */
[C---:B------:R-:W-:Y:S02]  /*1740*/  FSEL R15, R44.reuse, 1, P4 ;  /* 0x3f8000002c0f7808 */ /* 0x040fe40002000000 */
[C---:B---3--:R-:W-:Y:S02]  /*1750*/  FSETP.GT.AND P4, PT, R61.reuse, 8.50705917302346158658e+37, PT ;  /* 0x7e8000003d00780b */ /* 0x048fe40003f84000 */
[----:B------:R-:W-:Y:S02]  /*1760*/  P2R R80, PR, RZ, 0x8 ;  /* 0x00000008ff507803 */ /* 0x000fe40000000000 */
[----:B------:R-:W-:Y:S02]  /*1770*/  FSETP.GEU.AND P3, PT, R61, 1.175494350822287508e-38, PT ;  /* 0x008000003d00780b */ /* 0x000fe40003f6e000 */
[----:B------:R-:W-:Y:S01]  /*1780*/  FSEL R60, R44, 1, P4 ;  /* 0x3f8000002c3c7808 */ /* 0x000fe20002000000 */
[----:B0-----:R-:W-:-:S06]  /*1790*/  FADD R88, R7, R88 ;  /* 0x0000005807587221 */ /* 0x001fcc0000000000 */
[----:B------:R-:W-:Y:S01]  /*17a0*/  @P4 FMUL R61, R61, 0.25 ;  /* 0x3e8000003d3d4820 */ /* 0x000fe20000400000 */
[----:B------:R-:W-:Y:S01]  /*17b0*/  FADD R88, R88, c[0x0][0x178] ;  /* 0x00005e0058587621 */ /* 0x000fe20000000000 */
[----:B----4-:R-:W-:-:S03]  /*17c0*/  FSETP.GT.AND P4, PT, R70, 8.50705917302346158658e+37, PT ;  /* 0x7e8000004600780b */ /* 0x010fc60003f84000 */
[----:B------:R-:W0:Y:S01]  /*17d0*/  MUFU.SQRT R87, R88 ;  /* 0x0000005800577308 */ /* 0x000e220000002000 */
[----:B-----5:R-:W-:Y:S02]  /*17e0*/  FSETP.GT.AND P6, PT, R85, 8.50705917302346158658e+37, PT ;  /* 0x7e8000005500780b */ /* 0x020fe40003fc4000 */
[----:B------:R-:W-:Y:S02]  /*17f0*/  FSETP.GEU.AND P5, PT, R70, 1.175494350822287508e-38, PT ;  /* 0x008000004600780b */ /* 0x000fe40003fae000 */
[----:B------:R-:W-:Y:S02]  /*1800*/  FSEL R71, R44, 1, P4 ;  /* 0x3f8000002c477808 */ /* 0x000fe40002000000 */
[----:B------:R-:W-:-:S03]  /*1810*/  P2R R83, PR, RZ, 0x1 ;  /* 0x00000001ff537803 */ /* 0x000fc60000000000 */
[----:B------:R-:W-:Y:S01]  /*1820*/  @P4 FMUL R70, R70, 0.25 ;  /* 0x3e80000046464820 */ /* 0x000fe20000400000 */
[----:B------:R-:W-:Y:S02]  /*1830*/  FSETP.GEU.AND P4, PT, R85, 1.175494350822287508e-38, PT ;  /* 0x008000005500780b */ /* 0x000fe40003f8e000 */
[----:B------:R-:W-:Y:S02]  /*1840*/  FSEL R4, R44, 1, P6 ;  /* 0x3f8000002c047808 */ /* 0x000fe40003000000 */
[----:B0-----:R-:W-:Y:S01]  /*1850*/  FSETP.GT.AND P0, PT, R87, 8.50705917302346158658e+37, PT ;  /* 0x7e8000005700780b */ /* 0x001fe20003f04000 */
[----:B------:R-:W-:Y:S01]  /*1860*/  @P6 FMUL R85, R85, 0.25 ;  /* 0x3e80000055556820 */ /* 0x000fe20000400000 */
[----:B------:R-:W-:Y:S01]  /*1870*/  FSETP.GEU.AND P6, PT, R87, 1.175494350822287508e-38, PT ;  /* 0x008000005700780b */ /* 0x000fe20003fce000 */
[----:B------:R-:W-:Y:S01]  /*1880*/  @!P1 FMUL R58, R58, 16777216 ;  /* 0x4b8000003a3a9820 */ /* 0x000fe20000400000 */
[----:B------:R-:W-:Y:S01]  /*1890*/  LOP3.LUT R33, R33, 0xf, R0, 0xf8, !PT ;  /* 0x0000000f21217812 */ /* 0x000fe200078ef800 */
[----:B------:R-:W-:Y:S01]  /*18a0*/  @!P2 FMUL R53, R53, 16777216 ;  /* 0x4b8000003535a820 */ /* 0x000fe20000400000 */
[----:B------:R-:W-:Y:S01]  /*18b0*/  @!P3 FMUL R61, R61, 16777216 ;  /* 0x4b8000003d3db820 */ /* 0x000fe20000400000 */
[----:B------:R-:W-:-:S02]  /*18c0*/  @!P3 FMUL R60, R60, 16777216 ;  /* 0x4b8000003c3cb820 */ /* 0x000fc40000400000 */
[----:B------:R-:W-:Y:S01]  /*18d0*/  @!P4 FMUL R85, R85, 16777216 ;  /* 0x4b8000005555c820 */ /* 0x000fe20000400000 */
[----:B------:R-:W-:Y:S01]  /*18e0*/  @!P4 FMUL R4, R4, 16777216 ;  /* 0x4b8000000404c820 */ /* 0x000fe20000400000 */
[----:B------:R-:W-:Y:S01]  /*18f0*/  ISETP.NE.AND P3, PT, R80, RZ, PT ;  /* 0x000000ff5000720c */ /* 0x000fe20003f65270 */
[----:B------:R-:W0:Y:S01]  /*1900*/  MUFU.RCP R7, R58 ;  /* 0x0000003a00077308 */ /* 0x000e220000001000 */
[----:B------:R-:W-:Y:S01]  /*1910*/  ISETP.GE.U32.AND P4, PT, R33, 0x10, PT ;  /* 0x000000102100780c */ /* 0x000fe20003f86070 */
[----:B------:R-:W-:Y:S01]  /*1920*/  @P0 FMUL R87, R87, 0.25 ;  /* 0x3e80000057570820 */ /* 0x000fe20000400000 */
[----:B------:R-:W-:Y:S02]  /*1930*/  LOP3.LUT R6, R0, 0x1f, RZ, 0xc0, !PT ;  /* 0x0000001f00067812 */ /* 0x000fe400078ec0ff */
[----:B------:R-:W-:-:S03]  /*1940*/  ISETP.GE.U32.AND.EX P4, PT, R32, RZ, PT, P4 ;  /* 0x000000ff2000720c */ /* 0x000fc60003f86140 */
[----:B------:R0:W1:Y:S01]  /*1950*/  MUFU.RCP R80, R53 ;  /* 0x0000003500507308 */ /* 0x0000620000001000 */
[----:B------:R-:W-:Y:S01]  /*1960*/  @!P6 FMUL R87, R87, 16777216 ;  /* 0x4b8000005757e820 */ /* 0x000fe20000400000 */
[----:B------:R-:W-:-:S06]  /*1970*/  ISETP.LT.U32.AND P4, PT, R6, 0x10, !P4 ;  /* 0x000000100600780c */ /* 0x000fcc0006781070 */
[----:B------:R-:W2:Y:S01]  /*1980*/  MUFU.RCP R61, R61 ;  /* 0x0000003d003d7308 */ /* 0x000ea20000001000 */
[----:B------:R-:W-:Y:S01]  /*1990*/  FSEL R5, R44, 1, P0 ;  /* 0x3f8000002c057808 */ /* 0x000fe20000000000 */
[----:B------:R-:W-:Y:S01]  /*19a0*/  @!P1 FMUL R50, R50, 16777216 ;  /* 0x4b80000032329820 */ /* 0x000fe20000400000 */
[----:B------:R-:W-:Y:S01]  /*19b0*/  @!P2 FMUL R15, R15, 16777216 ;  /* 0x4b8000000f0fa820 */ /* 0x000fe20000400000 */
[----:B------:R-:W-:-:S04]  /*19c0*/  @!P5 FMUL R70, R70, 16777216 ;  /* 0x4b8000004646d820 */ /* 0x000fc80000400000 */
[----:B------:R-:W-:Y:S01]  /*19d0*/  MUFU.RCP R6, R87 ;  /* 0x0000005700067308 */ /* 0x000fe20000001000 */
[----:B------:R-:W-:Y:S01]  /*19e0*/  SHF.R.U32.HI R44, RZ, 0x2, R0 ;  /* 0x00000002ff2c7819 */ /* 0x000fe20000011600 */
[----:B------:R-:W-:-:S06]  /*19f0*/  @!P5 FMUL R71, R71, 16777216 ;  /* 0x4b8000004747d820 */ /* 0x000fcc0000400000 */
[----:B------:R-:W3:Y:S01]  /*1a00*/  MUFU.RCP R85, R85 ;  /* 0x0000005500557308 */ /* 0x000ee20000001000 */
[----:B------:R-:W-:Y:S01]  /*1a10*/  ISETP.NE.AND P5, PT, R73, RZ, PT ;  /* 0x000000ff4900720c */ /* 0x000fe20003fa5270 */
[----:B0-----:R-:W-:Y:S01]  /*1a20*/  FMUL R53, R7, R50 ;  /* 0x0000003207357220 */ /* 0x001fe20000400000 */
[----:B-1----:R-:W-:Y:S01]  /*1a30*/  FMUL R73, R80, R15 ;  /* 0x0000000f50497220 */ /* 0x002fe20000400000 */
[----:B------:R-:W-:Y:S01]  /*1a40*/  LOP3.LUT R44, R44, 0x4, RZ, 0xc0, !PT ;  /* 0x000000042c2c7812 */ /* 0x000fe200078ec0ff */
[----:B--2---:R-:W-:Y:S01]  /*1a50*/  FMUL R61, R61, R60 ;  /* 0x0000003c3d3d7220 */ /* 0x004fe20000400000 */
[----:B------:R-:W-:Y:S02]  /*1a60*/  @!P6 FMUL R5, R5, 16777216 ;  /* 0x4b8000000505e820 */ /* 0x000fe40000400000 */
[----:B------:R-:W0:Y:S01]  /*1a70*/  MUFU.RCP R70, R70 ;  /* 0x0000004600467308 */ /* 0x000e220000001000 */
[-C--:B------:R-:W-:Y:S01]  /*1a80*/  FMUL R28, R28, R53.reuse ;  /* 0x000000351c1c7220 */ /* 0x080fe20000400000 */
[----:B------:R-:W-:Y:S01]  /*1a90*/  FMUL R7, R30, R53 ;  /* 0x000000351e077220 */ /* 0x000fe20000400000 */
[----:B------:R-:W-:Y:S01]  /*1aa0*/  FMUL R15, R26, R73 ;  /* 0x000000491a0f7220 */ /* 0x000fe20000400000 */
[-C--:B------:R-:W-:Y:S01]  /*1ab0*/  FMUL R47, R47, R53.reuse ;  /* 0x000000352f2f7220 */ /* 0x080fe20000400000 */
[-C--:B------:R-:W-:Y:S01]  /*1ac0*/  FMUL R46, R46, R53.reuse ;  /* 0x000000352e2e7220 */ /* 0x080fe20000400000 */
[-C--:B------:R-:W-:Y:S01]  /*1ad0*/  FMUL R48, R48, R53.reuse ;  /* 0x0000003530307220 */ /* 0x080fe20000400000 */
[-C--:B------:R-:W-:Y:S01]  /*1ae0*/  FMUL R49, R49, R53.reuse ;  /* 0x0000003531317220 */ /* 0x080fe20000400000 */
[-C--:B------:R-:W-:Y:S01]  /*1af0*/  FMUL R29, R29, R53.reuse ;  /* 0x000000351d1d7220 */ /* 0x080fe20000400000 */
[----:B------:R-:W-:Y:S01]  /*1b00*/  FMUL R30, R31, R53 ;  /* 0x000000351f1e7220 */ /* 0x000fe20000400000 */
[----:B------:R-:W-:Y:S01]  /*1b10*/  FMUL R26, R27, R73 ;  /* 0x000000491b1a7220 */ /* 0x000fe20000400000 */
[----:B------:R1:W-:Y:S01]  /*1b20*/  STS [R44], R45 ;  /* 0x0000002d2c007388 */ /* 0x0003e20000000800 */
[-C--:B------:R-:W-:Y:S01]  /*1b30*/  FMUL R27, R14, R61.reuse ;  /* 0x0000003d0e1b7220 */ /* 0x080fe20000400000 */
[-C--:B------:R-:W-:Y:S01]  /*1b40*/  FMUL R54, R54, R61.reuse ;  /* 0x0000003d36367220 */ /* 0x080fe20000400000 */
[-C--:B------:R-:W-:Y:S01]  /*1b50*/  FMUL R14, R20, R61.reuse ;  /* 0x0000003d140e7220 */ /* 0x080fe20000400000 */
[-C--:B------:R-:W-:Y:S01]  /*1b60*/  FMUL R31, R21, R61.reuse ;  /* 0x0000003d151f7220 */ /* 0x080fe20000400000 */
[-C--:B------:R-:W-:Y:S01]  /*1b70*/  FMUL R56, R56, R61.reuse ;  /* 0x0000003d38387220 */ /* 0x080fe20000400000 */
[-C--:B------:R-:W-:Y:S01]  /*1b80*/  FMUL R57, R57, R61.reuse ;  /* 0x0000003d39397220 */ /* 0x080fe20000400000 */
[-C--:B------:R-:W-:Y:S01]  /*1b90*/  FMUL R50, R23, R61.reuse ;  /* 0x0000003d17327220 */ /* 0x080fe20000400000 */
[----:B------:R2:W-:Y:S01]  /*1ba0*/  STS [R44+0x20], R61 ;  /* 0x0000203d2c007388 */ /* 0x0005e20000000800 */
[----:B-1----:R-:W-:Y:S01]  /*1bb0*/  FMUL R45, R22, R61 ;  /* 0x0000003d162d7220 */ /* 0x002fe20000400000 */
[----:B---3--:R-:W-:Y:S01]  /*1bc0*/  FMUL R85, R85, R4 ;  /* 0x0000000455557220 */ /* 0x008fe20000400000 */
[----:B------:R-:W-:Y:S01]  /*1bd0*/  F2FP.PACK_AB R4, R46, R47 ;  /* 0x0000002f2e04723e */ /* 0x000fe200000000ff */
[----:B--2---:R-:W-:Y:S01]  /*1be0*/  FMUL R61, R6, R5 ;  /* 0x00000005063d7220 */ /* 0x004fe20000400000 */
[----:B------:R-:W-:-:S02]  /*1bf0*/  F2FP.PACK_AB R6, R7, R28 ;  /* 0x0000001c0706723e */ /* 0x000fc400000000ff */
[----:B------:R-:W-:Y:S02]  /*1c00*/  F2FP.PACK_AB R5, R49, R48 ;  /* 0x000000303105723e */ /* 0x000fe400000000ff */
[----:B------:R-:W-:Y:S02]  /*1c10*/  F2FP.PACK_AB R7, R30, R29 ;  /* 0x0000001d1e07723e */ /* 0x000fe400000000ff */
[----:B------:R-:W-:-:S03]  /*1c20*/  ISETP.NE.AND P6, PT, R78, RZ, PT ;  /* 0x000000ff4e00720c */ /* 0x000fc60003fc5270 */
[----:B------:R-:W-:Y:S01]  /*1c30*/  @!P5 STG.E.128 [R2.64], R4 ;  /* 0x000000040200d986 */ /* 0x000fe2000c101d04 */
[----:B------:R-:W-:Y:S01]  /*1c40*/  IADD3 R20, P5, R41, c[0x0][0x168], RZ ;  /* 0x00005a0029147a10 */ /* 0x000fe20007fbe0ff */
[----:B------:R-:W-:Y:S01]  /*1c50*/  FMUL R13, R13, R73 ;  /* 0x000000490d0d7220 */ /* 0x000fe20000400000 */
[----:B0-----:R-:W-:Y:S01]  /*1c60*/  FMUL R71, R70, R71 ;  /* 0x0000004746477220 */ /* 0x001fe20000400000 */
[-C--:B------:R-:W-:Y:S01]  /*1c70*/  FMUL R52, R52, R73.reuse ;  /* 0x0000004934347220 */ /* 0x080fe20000400000 */
[-C--:B------:R-:W-:Y:S01]  /*1c80*/  FMUL R51, R51, R73.reuse ;  /* 0x0000004933337220 */ /* 0x080fe20000400000 */
[-C--:B------:R-:W-:Y:S01]  /*1c90*/  FMUL R24, R24, R73.reuse ;  /* 0x0000004918187220 */ /* 0x080fe20000400000 */
[-C--:B------:R-:W-:Y:S01]  /*1ca0*/  FMUL R25, R25, R73.reuse ;  /* 0x0000004919197220 */ /* 0x080fe20000400000 */
[----:B------:R-:W-:Y:S01]  /*1cb0*/  FMUL R12, R12, R73 ;  /* 0x000000490c0c7220 */ /* 0x000fe20000400000 */
[----:B------:R-:W-:Y:S01]  /*1cc0*/  IADD3.X R21, R39, c[0x0][0x16c], RZ, P5, !PT ;  /* 0x00005b0027157a10 */ /* 0x000fe20002ffe4ff */
[----:B------:R0:W-:Y:S01]  /*1cd0*/  STS [R44+0x8], R55 ;  /* 0x000008372c007388 */ /* 0x0001e20000000800 */
[----:B------:R-:W-:Y:S01]  /*1ce0*/  IADD3 R22, P5, R42, c[0x0][0x168], RZ ;  /* 0x00005a002a167a10 */ /* 0x000fe20007fbe0ff */
[-C--:B------:R-:W-:Y:S01]  /*1cf0*/  FMUL R58, R9, R71.reuse ;  /* 0x00000047093a7220 */ /* 0x080fe20000400000 */
[----:B------:R-:W-:Y:S01]  /*1d00*/  FMUL R60, R10, R71 ;  /* 0x000000470a3c7220 */ /* 0x000fe20000400000 */
[----:B------:R1:W-:Y:S01]  /*1d10*/  STS [R44+0x10], R53 ;  /* 0x000010352c007388 */ /* 0x0003e20000000800 */
[----:B------:R-:W-:-:S02]  /*1d20*/  F2FP.PACK_AB R9, R25, R24 ;  /* 0x000000181909723e */ /* 0x000fc400000000ff */
[----:B------:R-:W-:Y:S01]  /*1d30*/  F2FP.PACK_AB R10, R15, R12 ;  /* 0x0000000c0f0a723e */ /* 0x000fe200000000ff */
[----:B0-----:R-:W-:Y:S01]  /*1d40*/  FMUL R55, R11, R71 ;  /* 0x000000470b377220 */ /* 0x001fe20000400000 */
[----:B------:R-:W-:Y:S02]  /*1d50*/  F2FP.PACK_AB R11, R26, R13 ;  /* 0x0000000d1a0b723e */ /* 0x000fe400000000ff */
[----:B------:R-:W-:Y:S01]  /*1d60*/  F2FP.PACK_AB R13, R31, R14 ;  /* 0x0000000e1f0d723e */ /* 0x000fe200000000ff */
[----:B-1----:R-:W-:Y:S01]  /*1d70*/  FMUL R53, R8, R71 ;  /* 0x0000004708357220 */ /* 0x002fe20000400000 */
[----:B------:R-:W-:Y:S01]  /*1d80*/  F2FP.PACK_AB R8, R51, R52 ;  /* 0x000000343308723e */ /* 0x000fe200000000ff */
[-C--:B------:R-:W-:Y:S01]  /*1d90*/  FMUL R77, R77, R61.reuse ;  /* 0x0000003d4d4d7220 */ /* 0x080fe20000400000 */
[----:B------:R-:W-:Y:S01]  /*1da0*/  F2FP.PACK_AB R12, R27, R54 ;  /* 0x000000361b0c723e */ /* 0x000fe200000000ff */
[----:B------:R-:W-:Y:S01]  /*1db0*/  FMUL R2, R75, R61 ;  /* 0x0000003d4b027220 */ /* 0x000fe20000400000 */
[----:B------:R-:W-:-:S02]  /*1dc0*/  F2FP.PACK_AB R14, R45, R56 ;  /* 0x000000382d0e723e */ /* 0x000fc400000000ff */
[----:B------:R-:W-:Y:S02]  /*1dd0*/  F2FP.PACK_AB R15, R50, R57 ;  /* 0x00000039320f723e */ /* 0x000fe400000000ff */
[----:B------:R-:W-:Y:S02]  /*1de0*/  IADD3.X R23, R40, c[0x0][0x16c], RZ, P5, !PT ;  /* 0x00005b0028177a10 */ /* 0x000fe40002ffe4ff */
[----:B------:R-:W-:Y:S01]  /*1df0*/  ISETP.NE.AND P2, PT, R79, RZ, PT ;  /* 0x000000ff4f00720c */ /* 0x000fe20003f45270 */
[----:B------:R-:W-:Y:S01]  /*1e00*/  @!P6 STG.E.128 [R20.64], R8 ;  /* 0x000000081400e986 */ /* 0x000fe2000c101d04 */
[----:B------:R-:W-:Y:S01]  /*1e10*/  ISETP.NE.AND P1, PT, R81, RZ, PT ;  /* 0x000000ff5100720c */ /* 0x000fe20003f25270 */
[-C--:B------:R-:W-:Y:S01]  /*1e20*/  FMUL R62, R62, R71.reuse ;  /* 0x000000473e3e7220 */ /* 0x080fe20000400000 */
[----:B------:R-:W-:Y:S01]  /*1e30*/  ISETP.NE.AND P0, PT, R83, RZ, PT ;  /* 0x000000ff5300720c */ /* 0x000fe20003f05270 */
[-C--:B------:R-:W-:Y:S01]  /*1e40*/  FMUL R59, R59, R71.reuse ;  /* 0x000000473b3b7220 */ /* 0x080fe20000400000 */
[-C--:B------:R-:W-:Y:S01]  /*1e50*/  FMUL R63, R63, R71.reuse ;  /* 0x000000473f3f7220 */ /* 0x080fe20000400000 */
[----:B------:R-:W-:Y:S01]  /*1e60*/  FMUL R64, R64, R71 ;  /* 0x0000004740407220 */ /* 0x000fe20000400000 */
[-C--:B------:R-:W-:Y:S01]  /*1e70*/  FMUL R82, R82, R61.reuse ;  /* 0x0000003d52527220 */ /* 0x080fe20000400000 */
[----:B------:R-:W-:Y:S01]  /*1e80*/  FMUL R3, R18, R61 ;  /* 0x0000003d12037220 */ /* 0x000fe20000400000 */
[----:B------:R-:W-:Y:S01]  /*1e90*/  @!P3 STG.E.128 [R22.64], R12 ;  /* 0x0000000c1600b986 */ /* 0x000fe2000c101d04 */
        /* <DEDUP_REMOVED lines=9> */
[-C--:B------:R-:W-:Y:S01]  /*1f30*/  FMUL R16, R16, R61.reuse ;  /* 0x0000003d10107220 */ /* 0x080fe20000400000 */
[----:B------:R-:W-:Y:S01]  /*1f40*/  IADD3 R34, P3, R34, c[0x0][0x168], RZ ;  /* 0x00005a0022227a10 */ /* 0x000fe20007f7e0ff */
[-C--:B------:R-:W-:Y:S01]  /*1f50*/  FMUL R17, R17, R61.reuse ;  /* 0x0000003d11117220 */ /* 0x080fe20000400000 */
[-C--:B------:R-:W-:Y:S01]  /*1f60*/  FMUL R84, R84, R61.reuse ;  /* 0x0000003d54547220 */ /* 0x080fe20000400000 */
[----:B------:R-:W-:Y:S01]  /*1f70*/  FMUL R19, R19, R61 ;  /* 0x0000003d13137220 */ /* 0x000fe20000400000 */
[----:B------:R-:W-:-:S02]  /*1f80*/  IADD3 R2, P5, R35, c[0x0][0x168], RZ ;  /* 0x00005a0023027a10 */ /* 0x000fc40007fbe0ff */
[----:B------:R-:W-:Y:S02]  /*1f90*/  IADD3 R38, P6, R38, c[0x0][0x168], RZ ;  /* 0x00005a0026267a10 */ /* 0x000fe40007fde0ff */
[----:B------:R-:W-:Y:S02]  /*1fa0*/  F2FP.PACK_AB R4, R59, R62 ;  /* 0x0000003e3b04723e */ /* 0x000fe400000000ff */
[----:B------:R-:W-:Y:S02]  /*1fb0*/  F2FP.PACK_AB R5, R58, R53 ;  /* 0x000000353a05723e */ /* 0x000fe400000000ff */
[----:B------:R-:W-:Y:S02]  /*1fc0*/  F2FP.PACK_AB R6, R60, R63 ;  /* 0x0000003f3c06723e */ /* 0x000fe400000000ff */
[----:B------:R-:W-:Y:S02]  /*1fd0*/  F2FP.PACK_AB R7, R55, R64 ;  /* 0x000000403707723e */ /* 0x000fe400000000ff */
[----:B------:R-:W-:-:S02]  /*1fe0*/  IADD3.X R35, R37, c[0x0][0x16c], RZ, P3, !PT ;  /* 0x00005b0025237a10 */ /* 0x000fc40001ffe4ff */
[----:B------:R-:W-:Y:S02]  /*1ff0*/  F2FP.PACK_AB R82, R3, R82 ;  /* 0x000000520352723e */ /* 0x000fe400000000ff */
[----:B------:R-:W-:Y:S02]  /*2000*/  F2FP.PACK_AB R28, R28, R67 ;  /* 0x000000431c1c723e */ /* 0x000fe400000000ff */
[----:B------:R-:W-:Y:S02]  /*2010*/  F2FP.PACK_AB R29, R29, R66 ;  /* 0x000000421d1d723e */ /* 0x000fe400000000ff */
[----:B------:R-:W-:Y:S02]  /*2020*/  F2FP.PACK_AB R30, R72, R69 ;  /* 0x00000045481e723e */ /* 0x000fe400000000ff */
[----:B------:R-:W-:Y:S02]  /*2030*/  F2FP.PACK_AB R31, R47, R74 ;  /* 0x0000004a2f1f723e */ /* 0x000fe400000000ff */
[----:B------:R-:W-:-:S02]  /*2040*/  IADD3.X R3, R36, c[0x0][0x16c], RZ, P5, !PT ;  /* 0x00005b0024037a10 */ /* 0x000fc40002ffe4ff */
[----:B------:R-:W-:Y:S02]  /*2050*/  F2FP.PACK_AB R81, R17, R16 ;  /* 0x000000101151723e */ /* 0x000fe400000000ff */
[----:B------:R-:W-:Y:S02]  /*2060*/  F2FP.PACK_AB R83, R19, R84 ;  /* 0x000000541353723e */ /* 0x000fe400000000ff */
[----:B------:R-:W-:Y:S01]  /*2070*/  IADD3.X R39, R43, c[0x0][0x16c], RZ, P6, !PT ;  /* 0x00005b002b277a10 */ /* 0x000fe200037fe4ff */
[----:B------:R-:W-:Y:S04]  /*2080*/  @!P2 STG.E.128 [R34.64], R4 ;  /* 0x000000042200a986 */ /* 0x000fe8000c101d04 */
[----:B------:R-:W-:Y:S04]  /*2090*/  @!P1 STG.E.128 [R2.64], R28 ;  /* 0x0000001c02009986 */ /* 0x000fe8000c101d04 */
[----:B------:R-:W-:Y:S04]  /*20a0*/  STS [R44+0x18], R73 ;  /* 0x000018492c007388 */ /* 0x000fe80000000800 */
[----:B------:R-:W-:Y:S04]  /*20b0*/  STS [R44+0x28], R71 ;  /* 0x000028472c007388 */ /* 0x000fe80000000800 */
[----:B------:R-:W-:Y:S04]  /*20c0*/  STS [R44+0x30], R85 ;  /* 0x000030552c007388 */ /* 0x000fe80000000800 */
[----:B------:R-:W-:Y:S04]  /*20d0*/  STS [R44+0x38], R61 ;  /* 0x0000383d2c007388 */ /* 0x000fe80000000800 */
[----:B------:R-:W-:Y:S04]  /*20e0*/  @!P0 STG.E.128 [R38.64], R80 ;  /* 0x0000005026008986 */ /* 0x000fe8000c101d04 */
[----:B------:R-:W-:Y:S06]  /*20f0*/  BAR.SYNC 0x0 ;  /* 0x0000000000007b1d */ /* 0x000fec0000000000 */
[----:B------:R-:W-:Y:S05]  /*2100*/  @!P4 EXIT ;  /* 0x000000000000c94d */ /* 0x000fea0003800000 */
[----:B------:R-:W-:Y:S02]  /*2110*/  LOP3.LUT R0, R0, 0xf, RZ, 0xc0, !PT ;  /* 0x0000000f00007812 */ /* 0x000fe400078ec0ff */
[----:B------:R-:W-:-:S03]  /*2120*/  LEA R2, P0, R33, c[0x0][0x170], 0x2 ;  /* 0x00005c0021027a11 */ /* 0x000fc600078010ff */
[----:B------:R-:W0:Y:S01]  /*2130*/  LDS R5, [R0.X4] ;  /* 0x0000000000057984 */ /* 0x000e220000004800 */
[----:B------:R-:W-:-:S05]  /*2140*/  LEA.HI.X R3, R33, c[0x0][0x174], R32, 0x2, P0 ;  /* 0x00005d0021037a11 */ /* 0x000fca00000f1420 */
[----:B0-----:R-:W-:Y:S01]  /*2150*/  STG.E [R2.64], R5 ;  /* 0x0000000502007986 */ /* 0x001fe2000c101904 */
[----:B------:R-:W-:Y:S05]  /*2160*/  EXIT ;  /* 0x000000000000794d */ /* 0x000fea0003800000 */
.L_x_0:
[----:B------:R-:W-:-:S00]  /*2170*/  BRA `(.L_x_0) ;  /* 0xfffffff000007947 */ /* 0x000fc0000383ffff */
[----:B------:R-:W-:-:S00]  /*2180*/  NOP ;  /* 0x0000000000007918 */ /* 0x000fc00000000000 */
[----:B------:R-:W-:-:S00]  /*2190*/  NOP ;  /* 0x0000000000007918 */ /* 0x000fc00000000000 */
[----:B------:R-:W-:-:S00]  /*21a0*/  NOP ;  /* 0x0000000000007918 */ /* 0x000fc00000000000 */
[----:B------:R-:W-:-:S00]  /*21b0*/  NOP ;  /* 0x0000000000007918 */ /* 0x000fc00000000000 */
[----:B------:R-:W-:-:S00]  /*21c0*/  NOP ;  /* 0x0000000000007918 */ /* 0x000fc00000000000 */
[----:B------:R-:W-:-:S00]  /*21d0*/  NOP ;  /* 0x0000000000007918 */ /* 0x000fc00000000000 */
[----:B------:R-:W-:-:S00]  /*21e0*/  NOP ;  /* 0x0000000000007918 */ /* 0x000fc00000000000 */
[----:B------:R-:W-:-:S00]  /*21f0*/  NOP ;  /* 0x0000000000007918 */ /* 0x000fc00000000000 */
.L_x_1:


//--------------------- .nv.global.init           --------------------------
	.section	.nv.global.init,"aw",@progbits
.nv.global.init:
	.type		_$_str,@object
	.size		_$_str,(_$_str_$_2 - _$_str)
_$_str:
        /*0000*/ 	.byte	0x5f, 0x5f, 0x43, 0x55, 0x44, 0x41, 0x5f, 0x46, 0x54, 0x5a, 0x00
	.type		_$_str_$_2,@object
	.size		_$_str_$_2,(.L_1 - _$_str_$_2)
_$_str_$_2:
        /*000b*/ 	.byte	0x5f, 0x5f, 0x43, 0x55, 0x44, 0x41, 0x5f, 0x50, 0x52, 0x45, 0x43, 0x5f, 0x53, 0x51, 0x52, 0x54
        /*001b*/ 	.byte	0x00
.L_1:


//--------------------- .nv.shared.l2norm_fwd_kernel --------------------------
	.section	.nv.shared.l2norm_fwd_kernel,"aw",@nobits
	.align	16
